// auto-generated by cutlass_sweep.sparse_gemm — config: {"arch": "sm_90", "cluster_m": 1, "cluster_n": 2, "dtype": "int8", "tile_k": 128, "tile_m": 256, "tile_n": 256}
#include "cutlass/cutlass.h"
#include "cutlass/gemm/collective/collective_builder.hpp"
#include "cutlass/gemm/device/gemm_universal_adapter.h"
#include "cutlass/gemm/kernel/gemm_universal.hpp"
#include "cutlass/epilogue/collective/collective_builder.hpp"

using Elem = int8_t;
using Acc  = int32_t;
using TileShape    = cute::Shape<cute::_256, cute::_256, cute::_128>;
using ClusterShape = cute::Shape<cute::_1, cute::_2, cute::_1>;

using CollectiveEpilogue = typename cutlass::epilogue::collective::CollectiveBuilder<
    cutlass::arch::Sm90, cutlass::arch::OpClassSparseTensorOp,
    TileShape, ClusterShape,
    cutlass::epilogue::collective::EpilogueTileAuto,
    Acc, Acc,
    Acc, cutlass::layout::ColumnMajor, 128 / cutlass::sizeof_bits<Acc>::value,
    Acc, cutlass::layout::ColumnMajor, 128 / cutlass::sizeof_bits<Acc>::value,
    cutlass::epilogue::collective::EpilogueScheduleAuto
  >::CollectiveOp;

using CollectiveMainloop = typename cutlass::gemm::collective::CollectiveBuilder<
    cutlass::arch::Sm90, cutlass::arch::OpClassSparseTensorOp,
    Elem, cutlass::layout::RowMajor, 128 / cutlass::sizeof_bits<Elem>::value,
    Elem, cutlass::layout::ColumnMajor, 128 / cutlass::sizeof_bits<Elem>::value,
    Acc,
    TileShape, ClusterShape,
    cutlass::gemm::collective::StageCountAutoCarveout<static_cast<int>(sizeof(typename CollectiveEpilogue::SharedStorage))>,
    cutlass::gemm::collective::KernelScheduleAuto
  >::CollectiveOp;

using GemmKernel = cutlass::gemm::kernel::GemmUniversal<
    cute::Shape<int,int,int,int>,
    CollectiveMainloop,
    CollectiveEpilogue
>;
using Gemm = cutlass::gemm::device::GemmUniversalAdapter<GemmKernel>;

auto* _anchor = &cutlass::device_kernel<GemmKernel>;


// ===== COMPILED SASS (sm_90a) =====

	.target	sm_90a

	.elftype	@"ET_EXEC"


//--------------------- .note.nv.tkinfo           --------------------------
	.section	.note.nv.tkinfo,"",@"SHT_NOTE"
	.sectionflags	@"SHF_NOTE_NV_TKINFO"
	.tkinfo
        /*0018*/ 	.word	0x00000002
        /*0030*/ 	.string	""
        /*0030*/ 	.string	"ptxas"
        /*0030*/ 	.string	"Cuda compilation tools, release 13.0, V13.0.88"
        /*0030*/ 	.string	"Build cuda_13.0.r13.0/compiler.36424714_0"
        /*0030*/ 	.string	"-arch sm_90a -m 64 "



//--------------------- .note.nv.cuinfo           --------------------------
	.section	.note.nv.cuinfo,"",@"SHT_NOTE"
	.sectionflags	@"SHF_NOTE_NV_CUINFO"
        /*0018*/ 	.short	0x0002
        /*001a*/ 	.short	0x005a
        /*001c*/ 	.short	0x0082
	.zero		2


//--------------------- .nv.info                  --------------------------
	.section	.nv.info,"",@"SHT_CUDA_INFO"
	.align	4


	//----- nvinfo : EIATTR_REGCOUNT
	.align		4
        /*0000*/ 	.byte	0x04, 0x2f
        /*0002*/ 	.short	(.L_12 - .L_11)
	.align		4
.L_11:
        /*0004*/ 	.word	index@(_ZN7cutlass13device_kernelINS_4gemm6kernel13GemmUniversalIN4cute5tupleIJiiiiEEENS1_10collective13CollectiveMmaINS1_40MainloopSm90TmaGmmaWarpSpecializedSparseILi4ENS5_IJNS4_1CILi1EEENSA_ILi2EEESB_EEENS1_35KernelTmaWarpSpecializedCooperativeEEENS5_IJNSA_ILi256EEESG_NSA_ILi128EEEEEEaNS5_IJNS4_6LayoutINS5_IJiNS5_IJSC_iEEEiEEENS5_IJlNS5_IJSB_SC_EEElEEEEENSJ_INS5_IJNS5_IJNSA_ILi64EEEiEEENS5_IJSH_iEEEiEEENS5_IJNS5_IJSH_NSA_ILi8192EEEEEENS5_IJSB_lEEElEEEEEEEEaNS5_IJlSB_lEEENS4_8TiledMMAINS4_8MMA_AtomIJNS4_4SM904GMMA6SPARSE28GMMA_64x256x64_S32S8S8_SS_TNILNS13_9SparseSelE0EEEEEENSJ_INS5_IJSC_SB_SB_EEENS5_IJSB_NSA_ILi0EEES1A_EEEEENS5_IJNS4_10UnderscoreES1D_S1D_EEEEENS4_23SM90_TMA_LOAD_MULTICASTENS4_14ComposedLayoutINS4_7SwizzleILi2ELi4ELi3EEENS4_25smem_sparse_ptr_flag_bitsILi2ELi8EEENSJ_INS5_IJNS5_IJSB_NSA_ILi8EEEEEENS5_IJSC_SP_EEEEEENS5_IJNS5_IJS1A_SH_EEESM_EEEEEEEvNS4_8identityENS4_13SM90_TMA_LOADENS1H_INS1I_ILi3ELi4ELi3EEENS4_18smem_ptr_flag_bitsILi8EEENSJ_INS5_IJS1M_SH_EEENS5_IJSH_SB_EEEEEEEvS1U_EENS_8epilogue10collective6detail29Sm90TmaWarpSpecializedAdapterINS25_15DefaultEpilogueIiNS5_IJSB_llEEES29_NS24_6thread17LinearCombinationIiLi1EiiLNS2A_9ScaleType4KindE0ELNS_15FloatRoundStyleE2EiEENS1_15EpilogueDefaultEEEEEvvEEEEvNT_6ParamsE)
        /*0008*/ 	.word	0x000000a8


	//----- nvinfo : EIATTR_FRAME_SIZE
	.align		4
.L_12:
        /*000c*/ 	.byte	0x04, 0x11
        /*000e*/ 	.short	(.L_14 - .L_13)
	.align		4
.L_13:
        /*0010*/ 	.word	index@(_ZN7cutlass13device_kernelINS_4gemm6kernel13GemmUniversalIN4cute5tupleIJiiiiEEENS1_10collective13CollectiveMmaINS1_40MainloopSm90TmaGmmaWarpSpecializedSparseILi4ENS5_IJNS4_1CILi1EEENSA_ILi2EEESB_EEENS1_35KernelTmaWarpSpecializedCooperativeEEENS5_IJNSA_ILi256EEESG_NSA_ILi128EEEEEEaNS5_IJNS4_6LayoutINS5_IJiNS5_IJSC_iEEEiEEENS5_IJlNS5_IJSB_SC_EEElEEEEENSJ_INS5_IJNS5_IJNSA_ILi64EEEiEEENS5_IJSH_iEEEiEEENS5_IJNS5_IJSH_NSA_ILi8192EEEEEENS5_IJSB_lEEElEEEEEEEEaNS5_IJlSB_lEEENS4_8TiledMMAINS4_8MMA_AtomIJNS4_4SM904GMMA6SPARSE28GMMA_64x256x64_S32S8S8_SS_TNILNS13_9SparseSelE0EEEEEENSJ_INS5_IJSC_SB_SB_EEENS5_IJSB_NSA_ILi0EEES1A_EEEEENS5_IJNS4_10UnderscoreES1D_S1D_EEEEENS4_23SM90_TMA_LOAD_MULTICASTENS4_14ComposedLayoutINS4_7SwizzleILi2ELi4ELi3EEENS4_25smem_sparse_ptr_flag_bitsILi2ELi8EEENSJ_INS5_IJNS5_IJSB_NSA_ILi8EEEEEENS5_IJSC_SP_EEEEEENS5_IJNS5_IJS1A_SH_EEESM_EEEEEEEvNS4_8identityENS4_13SM90_TMA_LOADENS1H_INS1I_ILi3ELi4ELi3EEENS4_18smem_ptr_flag_bitsILi8EEENSJ_INS5_IJS1M_SH_EEENS5_IJSH_SB_EEEEEEEvS1U_EENS_8epilogue10collective6detail29Sm90TmaWarpSpecializedAdapterINS25_15DefaultEpilogueIiNS5_IJSB_llEEES29_NS24_6thread17LinearCombinationIiLi1EiiLNS2A_9ScaleType4KindE0ELNS_15FloatRoundStyleE2EiEENS1_15EpilogueDefaultEEEEEvvEEEEvNT_6ParamsE)
        /*0014*/ 	.word	0x00000660


	//----- nvinfo : EIATTR_MIN_STACK_SIZE
	.align		4
.L_14:
        /*0018*/ 	.byte	0x04, 0x12
        /*001a*/ 	.short	(.L_16 - .L_15)
	.align		4
.L_15:
        /*001c*/ 	.word	index@(_ZN7cutlass13device_kernelINS_4gemm6kernel13GemmUniversalIN4cute5tupleIJiiiiEEENS1_10collective13CollectiveMmaINS1_40MainloopSm90TmaGmmaWarpSpecializedSparseILi4ENS5_IJNS4_1CILi1EEENSA_ILi2EEESB_EEENS1_35KernelTmaWarpSpecializedCooperativeEEENS5_IJNSA_ILi256EEESG_NSA_ILi128EEEEEEaNS5_IJNS4_6LayoutINS5_IJiNS5_IJSC_iEEEiEEENS5_IJlNS5_IJSB_SC_EEElEEEEENSJ_INS5_IJNS5_IJNSA_ILi64EEEiEEENS5_IJSH_iEEEiEEENS5_IJNS5_IJSH_NSA_ILi8192EEEEEENS5_IJSB_lEEElEEEEEEEEaNS5_IJlSB_lEEENS4_8TiledMMAINS4_8MMA_AtomIJNS4_4SM904GMMA6SPARSE28GMMA_64x256x64_S32S8S8_SS_TNILNS13_9SparseSelE0EEEEEENSJ_INS5_IJSC_SB_SB_EEENS5_IJSB_NSA_ILi0EEES1A_EEEEENS5_IJNS4_10UnderscoreES1D_S1D_EEEEENS4_23SM90_TMA_LOAD_MULTICASTENS4_14ComposedLayoutINS4_7SwizzleILi2ELi4ELi3EEENS4_25smem_sparse_ptr_flag_bitsILi2ELi8EEENSJ_INS5_IJNS5_IJSB_NSA_ILi8EEEEEENS5_IJSC_SP_EEEEEENS5_IJNS5_IJS1A_SH_EEESM_EEEEEEEvNS4_8identityENS4_13SM90_TMA_LOADENS1H_INS1I_ILi3ELi4ELi3EEENS4_18smem_ptr_flag_bitsILi8EEENSJ_INS5_IJS1M_SH_EEENS5_IJSH_SB_EEEEEEEvS1U_EENS_8epilogue10collective6detail29Sm90TmaWarpSpecializedAdapterINS25_15DefaultEpilogueIiNS5_IJSB_llEEES29_NS24_6thread17LinearCombinationIiLi1EiiLNS2A_9ScaleType4KindE0ELNS_15FloatRoundStyleE2EiEENS1_15EpilogueDefaultEEEEEvvEEEEvNT_6ParamsE)
        /*0020*/ 	.word	0x00000660
.L_16:


//--------------------- .nv.compat                --------------------------
	.section	.nv.compat,"",@"SHT_CUDA_COMPAT_INFO"
	.align	4
        /*0000*/ 	.byte	0x02, 0x09, 0x01, 0x00, 0x02, 0x02, 0x04, 0x00, 0x02, 0x05, 0x05, 0x00, 0x03, 0x07, 0x01, 0x01
        /*0010*/ 	.byte	0x02, 0x03, 0x01, 0x00, 0x02, 0x06, 0x01, 0x00, 0x04, 0x0b, 0x08, 0x00, 0x00, 0x00, 0x00, 0x00
        /*0020*/ 	.byte	0x00, 0x00, 0x00, 0x00


//--------------------- .nv.info._ZN7cutlass13device_kernelINS_4gemm6kernel13GemmUniversalIN4cute5tupleIJiiiiEEENS1_10collective13CollectiveMmaINS1_40MainloopSm90TmaGmmaWarpSpecializedSparseILi4ENS5_IJNS4_1CILi1EEENSA_ILi2EEESB_EEENS1_35KernelTmaWarpSpecializedCooperativeEEENS5_IJNSA_ILi256EEESG_NSA_ILi128EEEEEEaNS5_IJNS4_6LayoutINS5_IJiNS5_IJSC_iEEEiEEENS5_IJlNS5_IJSB_SC_EEElEEEEENSJ_INS5_IJNS5_IJNSA_ILi64EEEiEEENS5_IJSH_iEEEiEEENS5_IJNS5_IJSH_NSA_ILi8192EEEEEENS5_IJSB_lEEElEEEEEEEEaNS5_IJlSB_lEEENS4_8TiledMMAINS4_8MMA_AtomIJNS4_4SM904GMMA6SPARSE28GMMA_64x256x64_S32S8S8_SS_TNILNS13_9SparseSelE0EEEEEENSJ_INS5_IJSC_SB_SB_EEENS5_IJSB_NSA_ILi0EEES1A_EEEEENS5_IJNS4_10UnderscoreES1D_S1D_EEEEENS4_23SM90_TMA_LOAD_MULTICASTENS4_14ComposedLayoutINS4_7SwizzleILi2ELi4ELi3EEENS4_25smem_sparse_ptr_flag_bitsILi2ELi8EEENSJ_INS5_IJNS5_IJSB_NSA_ILi8EEEEEENS5_IJSC_SP_EEEEEENS5_IJNS5_IJS1A_SH_EEESM_EEEEEEEvNS4_8identityENS4_13SM90_TMA_LOADENS1H_INS1I_ILi3ELi4ELi3EEENS4_18smem_ptr_flag_bitsILi8EEENSJ_INS5_IJS1M_SH_EEENS5_IJSH_SB_EEEEEEEvS1U_EENS_8epilogue10collective6detail29Sm90TmaWarpSpecializedAdapterINS25_15DefaultEpilogueIiNS5_IJSB_llEEES29_NS24_6thread17LinearCombinationIiLi1EiiLNS2A_9ScaleType4KindE0ELNS_15FloatRoundStyleE2EiEENS1_15EpilogueDefaultEEEEEvvEEEEvNT_6ParamsE --------------------------
	.section	.nv.info._ZN7cutlass13device_kernelINS_4gemm6kernel13GemmUniversalIN4cute5tupleIJiiiiEEENS1_10collective13CollectiveMmaINS1_40MainloopSm90TmaGmmaWarpSpecializedSparseILi4ENS5_IJNS4_1CILi1EEENSA_ILi2EEESB_EEENS1_35KernelTmaWarpSpecializedCooperativeEEENS5_IJNSA_ILi256EEESG_NSA_ILi128EEEEEEaNS5_IJNS4_6LayoutINS5_IJiNS5_IJSC_iEEEiEEENS5_IJlNS5_IJSB_SC_EEElEEEEENSJ_INS5_IJNS5_IJNSA_ILi64EEEiEEENS5_IJSH_iEEEiEEENS5_IJNS5_IJSH_NSA_ILi8192EEEEEENS5_IJSB_lEEElEEEEEEEEaNS5_IJlSB_lEEENS4_8TiledMMAINS4_8MMA_AtomIJNS4_4SM904GMMA6SPARSE28GMMA_64x256x64_S32S8S8_SS_TNILNS13_9SparseSelE0EEEEEENSJ_INS5_IJSC_SB_SB_EEENS5_IJSB_NSA_ILi0EEES1A_EEEEENS5_IJNS4_10UnderscoreES1D_S1D_EEEEENS4_23SM90_TMA_LOAD_MULTICASTENS4_14ComposedLayoutINS4_7SwizzleILi2ELi4ELi3EEENS4_25smem_sparse_ptr_flag_bitsILi2ELi8EEENSJ_INS5_IJNS5_IJSB_NSA_ILi8EEEEEENS5_IJSC_SP_EEEEEENS5_IJNS5_IJS1A_SH_EEESM_EEEEEEEvNS4_8identityENS4_13SM90_TMA_LOADENS1H_INS1I_ILi3ELi4ELi3EEENS4_18smem_ptr_flag_bitsILi8EEENSJ_INS5_IJS1M_SH_EEENS5_IJSH_SB_EEEEEEEvS1U_EENS_8epilogue10collective6detail29Sm90TmaWarpSpecializedAdapterINS25_15DefaultEpilogueIiNS5_IJSB_llEEES29_NS24_6thread17LinearCombinationIiLi1EiiLNS2A_9ScaleType4KindE0ELNS_15FloatRoundStyleE2EiEENS1_15EpilogueDefaultEEEEEvvEEEEvNT_6ParamsE,"",@"SHT_CUDA_INFO"
	.sectionflags	@""
	.align	4


	//----- nvinfo : EIATTR_CUDA_API_VERSION
	.align		4
        /*0000*/ 	.byte	0x04, 0x37
        /*0002*/ 	.short	(.L_18 - .L_17)
.L_17:
        /*0004*/ 	.word	0x00000082


	//----- nvinfo : EIATTR_KPARAM_INFO
	.align		4
.L_18:
        /*0008*/ 	.byte	0x04, 0x17
        /*000a*/ 	.short	(.L_20 - .L_19)
.L_19:
        /*000c*/ 	.word	0x00000000
        /*0010*/ 	.short	0x0000
        /*0012*/ 	.short	0x0070
        /*0014*/ 	.byte	0x00, 0xf0, 0x01, 0x14


	//----- nvinfo : EIATTR_SPARSE_MMA_MASK
	.align		4
.L_20:
        /*0018*/ 	.byte	0x03, 0x50
        /*001a*/ 	.short	0x0004


	//----- nvinfo : EIATTR_MAXREG_COUNT
	.align		4
        /*001c*/ 	.byte	0x03, 0x1b
        /*001e*/ 	.short	0x00a8


	//----- nvinfo : EIATTR_NUM_BARRIERS
	.align		4
        /*0020*/ 	.byte	0x02, 0x4c
        /*0022*/ 	.byte	0x01
	.zero		1


	//----- nvinfo : EIATTR_ANNOTATIONS
	.align		4
        /*0024*/ 	.byte	0x04, 0x55
        /*0026*/ 	.short	(.L_22 - .L_21)


	//   ....[0]....
.L_21:
        /*0028*/ 	.word	0x00000001
        /*002c*/ 	.byte	0xc0, 0x06, 0x00, 0x00, 0x01, 0x00, 0x00, 0x00, 0x80, 0x09, 0x00, 0x00, 0x01, 0x00, 0x00, 0x00
        /* <DEDUP_REMOVED lines=432> */
        /*1b3c*/ 	.byte	0x30, 0x93, 0x01, 0x00, 0x01, 0x00, 0x00, 0x00, 0x50, 0x93, 0x01, 0x00


	//----- nvinfo : EIATTR_MERCURY_ISA_VERSION
	.align		4
.L_22:
        /*1b48*/ 	.byte	0x03, 0x5f
        /*1b4a*/ 	.short	0x0101


	//----- nvinfo : EIATTR_INT_WARP_WIDE_INSTR_OFFSETS
	.align		4
        /*1b4c*/ 	.byte	0x04, 0x31
        /*1b4e*/ 	.short	(.L_24 - .L_23)


	//   ....[0]....
.L_23:
        /*1b50*/ 	.word	0x00000570


	//   ....[1]....
        /*1b54*/ 	.word	0x00000620


	//   ....[2]....
        /*1b58*/ 	.word	0x000006f0


	//   ....[3]....
        /*1b5c*/ 	.word	0x00004c50


	//----- nvinfo : EIATTR_COOP_GROUP_MASK_REGIDS
	.align		4
.L_24:
        /*1b60*/ 	.byte	0x04, 0x29
        /*1b62*/ 	.short	(.L_26 - .L_25)


	//   ....[0]....
.L_25:
        /*1b64*/ 	.word	0xffffffff


	//   ....[1]....
        /*1b68*/ 	.word	0xffffffff


	//   ....[2]....
        /*1b6c*/ 	.word	0xffffffff


	//   ....[3]....
        /*1b70*/ 	.word	0xffffffff


	//   ....[4]....
        /*1b74*/ 	.word	0xffffffff


	//   ....[5]....
        /*1b78*/ 	.word	0xffffffff


	//----- nvinfo : EIATTR_COOP_GROUP_INSTR_OFFSETS
	.align		4
.L_26:
        /*1b7c*/ 	.byte	0x04, 0x28
        /*1b7e*/ 	.short	(.L_28 - .L_27)


	//   ....[0]....
.L_27:
        /*1b80*/ 	.word	0x00000070


	//   ....[1]....
        /*1b84*/ 	.word	0x00000080


	//   ....[2]....
        /*1b88*/ 	.word	0x000001d0


	//   ....[3]....
        /*1b8c*/ 	.word	0x000003f0


	//   ....[4]....
        /*1b90*/ 	.word	0x00000800


	//   ....[5]....
        /*1b94*/ 	.word	0x00001f40


	//----- nvinfo : EIATTR_REG_RECONFIG
	.align		4
.L_28:
        /*1b98*/ 	.byte	0x01, 0x54
	.zero		2


	//----- nvinfo : EIATTR_MBARRIER_INSTR_OFFSETS
	.align		4
        /*1b9c*/ 	.byte	0x04, 0x39
        /*1b9e*/ 	.short	(.L_30 - .L_29)


	//   ....[0]....
.L_29:
        /*1ba0*/ 	.word	0x00000350
        /*1ba4*/ 	.word	0x000000ff
        /*1ba8*/ 	.word	0x00000000
        /*1bac*/ 	.short	0x0100
        /*1bae*/ 	.byte	0x07
	.zero		1


	//   ....[1]....
        /*1bb0*/ 	.word	0x00000360
        /*1bb4*/ 	.word	0x000000ff
        /*1bb8*/ 	.word	0x00000020
        /*1bbc*/ 	.short	0x0100
        /*1bbe*/ 	.byte	0x07
	.zero		1


	//   ....[2]....
        /*1bc0*/ 	.word	0x00000370
        /*1bc4*/ 	.word	0x000000ff
        /*1bc8*/ 	.word	0x00000008
        /*1bcc*/ 	.short	0x0100
        /*1bce*/ 	.byte	0x07
	.zero		1


	//   ....[3]....
        /*1bd0*/ 	.word	0x00000380
        /*1bd4*/ 	.word	0x000000ff
        /*1bd8*/ 	.word	0x00000028
        /*1bdc*/ 	.short	0x0100
        /*1bde*/ 	.byte	0x07
	.zero		1


	//   ....[4]....
        /*1be0*/ 	.word	0x00000390
        /*1be4*/ 	.word	0x000000ff
        /*1be8*/ 	.word	0x00000010
        /*1bec*/ 	.short	0x0100
        /*1bee*/ 	.byte	0x07
	.zero		1


	//   ....[5]....
        /*1bf0*/ 	.word	0x000003a0
        /*1bf4*/ 	.word	0x000000ff
        /*1bf8*/ 	.word	0x00000030
        /*1bfc*/ 	.short	0x0100
        /*1bfe*/ 	.byte	0x07
	.zero		1


	//   ....[6]....
        /*1c00*/ 	.word	0x000003b0
        /*1c04*/ 	.word	0x000000ff
        /*1c08*/ 	.word	0x00000018
        /*1c0c*/ 	.short	0x0100
        /*1c0e*/ 	.byte	0x07
	.zero		1


	//   ....[7]....
        /*1c10*/ 	.word	0x000003c0
        /*1c14*/ 	.word	0x000000ff
        /*1c18*/ 	.word	0x00000038
        /*1c1c*/ 	.short	0x0100
        /*1c1e*/ 	.byte	0x07
	.zero		1


	//   ....[8]....
        /*1c20*/ 	.word	0x00000780
        /*1c24*/ 	.word	0x000000ff
        /*1c28*/ 	.word	0x00000050
        /*1c2c*/ 	.short	0x0100
        /*1c2e*/ 	.byte	0x0e
	.zero		1


	//   ....[9]....
        /*1c30*/ 	.word	0x000007b0
        /*1c34*/ 	.word	0x000000ff
        /*1c38*/ 	.word	0x00000058
        /*1c3c*/ 	.short	0x0100
        /*1c3e*/ 	.byte	0x0e
	.zero		1


	//   ....[10]....
        /*1c40*/ 	.word	0x00002160
        /*1c44*/ 	.word	0x000000ff
        /*1c48*/ 	.word	0x00000000
        /*1c4c*/ 	.short	0x010a
        /*1c4e*/ 	.byte	0x0c
	.zero		1


	//   ....[11]....
        /*1c50*/ 	.word	0x000021a0
        /*1c54*/ 	.word	0x000000ff
        /*1c58*/ 	.word	0x00000000
        /*1c5c*/ 	.short	0x010a
        /*1c5e*/ 	.byte	0x0c
	.zero		1


	//   ....[12]....
        /*1c60*/ 	.word	0x00004cc0
        /*1c64*/ 	.word	0x00000000
        /*1c68*/ 	.word	0x00000000
        /*1c6c*/ 	.short	0x0101
        /*1c6e*/ 	.byte	0x3f
	.zero		1


	//   ....[13]....
        /*1c70*/ 	.word	0x00018de0
        /*1c74*/ 	.word	0x0000000a
        /*1c78*/ 	.word	0x00000020
        /*1c7c*/ 	.short	0x010a
        /*1c7e*/ 	.byte	0x3f
	.zero		1


	//   ....[14]....
        /*1c80*/ 	.word	0x00019290
        /*1c84*/ 	.word	0x00000002
        /*1c88*/ 	.word	0x00000058
        /*1c8c*/ 	.short	0x0101
        /*1c8e*/ 	.byte	0x3f
	.zero		1


	//   ....[15]....
        /*1c90*/ 	.word	0x00019a00
        /*1c94*/ 	.word	0x00000005
        /*1c98*/ 	.word	0x00000000
        /*1c9c*/ 	.short	0x010a
        /*1c9e*/ 	.byte	0x3f
	.zero		1


	//   ....[16]....
        /*1ca0*/ 	.word	0x00019a90
        /*1ca4*/ 	.word	0x00000007
        /*1ca8*/ 	.word	0x00000000
        /*1cac*/ 	.short	0x010a
        /*1cae*/ 	.byte	0x3f
	.zero		1


	//   ....[17]....
        /*1cb0*/ 	.word	0x00019b20
        /*1cb4*/ 	.word	0x00000007
        /*1cb8*/ 	.word	0x00000000
        /*1cbc*/ 	.short	0x010a
        /*1cbe*/ 	.byte	0x3f
	.zero		1


	//   ....[18]....
        /*1cc0*/ 	.word	0x00019bb0
        /*1cc4*/ 	.word	0x00000003
        /*1cc8*/ 	.word	0x00000000
        /*1ccc*/ 	.short	0x010a
        /*1cce*/ 	.byte	0x3f
	.zero		1


	//   ....[19]....
        /*1cd0*/ 	.word	0x00019c20
        /*1cd4*/ 	.word	0x00000003
        /*1cd8*/ 	.word	0x00000000
        /*1cdc*/ 	.short	0x010a
        /*1cde*/ 	.byte	0x3f
	.zero		1


	//   ....[20]....
        /*1ce0*/ 	.word	0x00019cf0
        /*1ce4*/ 	.word	0x0000000a
        /*1ce8*/ 	.word	0x00000020
        /*1cec*/ 	.short	0x010a
        /*1cee*/ 	.byte	0x3f
	.zero		1


	//   ....[21]....
        /*1cf0*/ 	.word	0x00019dc0
        /*1cf4*/ 	.word	0x00000005
        /*1cf8*/ 	.word	0x00000000
        /*1cfc*/ 	.short	0x010a
        /*1cfe*/ 	.byte	0x3f
	.zero		1


	//   ....[22]....
        /*1d00*/ 	.word	0x00019e10
        /*1d04*/ 	.word	0x00000007
        /*1d08*/ 	.word	0x00000000
        /*1d0c*/ 	.short	0x010a
        /*1d0e*/ 	.byte	0x3f
	.zero		1


	//   ....[23]....
        /*1d10*/ 	.word	0x00019e60
        /*1d14*/ 	.word	0x00000007
        /*1d18*/ 	.word	0x00000000
        /*1d1c*/ 	.short	0x010a
        /*1d1e*/ 	.byte	0x3f
	.zero		1


	//----- nvinfo : EIATTR_NUM_MBARRIERS
	.align		4
.L_30:
        /*1d20*/ 	.byte	0x03, 0x38
        /*1d22*/ 	.short	0x000a


	//----- nvinfo : EIATTR_EXIT_INSTR_OFFSETS
	.align		4
        /*1d24*/ 	.byte	0x04, 0x1c
        /*1d26*/ 	.short	(.L_32 - .L_31)


	//   ....[0]....
.L_31:
        /*1d28*/ 	.word	0x00000a20


	//   ....[1]....
        /*1d2c*/ 	.word	0x000012b0


	//   ....[2]....
        /*1d30*/ 	.word	0x00018410


	//   ....[3]....
        /*1d34*/ 	.word	0x00018a10


	//   ....[4]....
        /*1d38*/ 	.word	0x00019c00


	//----- nvinfo : EIATTR_MAX_THREADS
	.align		4
.L_32:
        /*1d3c*/ 	.byte	0x04, 0x05
        /*1d3e*/ 	.short	(.L_34 - .L_33)
.L_33:
        /*1d40*/ 	.word	0x00000180
        /*1d44*/ 	.word	0x00000001
        /*1d48*/ 	.word	0x00000001


	//----- nvinfo : EIATTR_CRS_STACK_SIZE
	.align		4
.L_34:
        /*1d4c*/ 	.byte	0x04, 0x1e
        /*1d4e*/ 	.short	(.L_36 - .L_35)
.L_35:
        /*1d50*/ 	.word	0x00000000


	//----- nvinfo : EIATTR_CBANK_PARAM_SIZE
	.align		4
.L_36:
        /*1d54*/ 	.byte	0x03, 0x19
        /*1d56*/ 	.short	0x0570


	//----- nvinfo : EIATTR_PARAM_CBANK
	.align		4
        /*1d58*/ 	.byte	0x04, 0x0a
        /*1d5a*/ 	.short	(.L_38 - .L_37)
	.align		4
.L_37:
        /*1d5c*/ 	.word	index@(.nv.constant0._ZN7cutlass13device_kernelINS_4gemm6kernel13GemmUniversalIN4cute5tupleIJiiiiEEENS1_10collective13CollectiveMmaINS1_40MainloopSm90TmaGmmaWarpSpecializedSparseILi4ENS5_IJNS4_1CILi1EEENSA_ILi2EEESB_EEENS1_35KernelTmaWarpSpecializedCooperativeEEENS5_IJNSA_ILi256EEESG_NSA_ILi128EEEEEEaNS5_IJNS4_6LayoutINS5_IJiNS5_IJSC_iEEEiEEENS5_IJlNS5_IJSB_SC_EEElEEEEENSJ_INS5_IJNS5_IJNSA_ILi64EEEiEEENS5_IJSH_iEEEiEEENS5_IJNS5_IJSH_NSA_ILi8192EEEEEENS5_IJSB_lEEElEEEEEEEEaNS5_IJlSB_lEEENS4_8TiledMMAINS4_8MMA_AtomIJNS4_4SM904GMMA6SPARSE28GMMA_64x256x64_S32S8S8_SS_TNILNS13_9SparseSelE0EEEEEENSJ_INS5_IJSC_SB_SB_EEENS5_IJSB_NSA_ILi0EEES1A_EEEEENS5_IJNS4_10UnderscoreES1D_S1D_EEEEENS4_23SM90_TMA_LOAD_MULTICASTENS4_14ComposedLayoutINS4_7SwizzleILi2ELi4ELi3EEENS4_25smem_sparse_ptr_flag_bitsILi2ELi8EEENSJ_INS5_IJNS5_IJSB_NSA_ILi8EEEEEENS5_IJSC_SP_EEEEEENS5_IJNS5_IJS1A_SH_EEESM_EEEEEEEvNS4_8identityENS4_13SM90_TMA_LOADENS1H_INS1I_ILi3ELi4ELi3EEENS4_18smem_ptr_flag_bitsILi8EEENSJ_INS5_IJS1M_SH_EEENS5_IJSH_SB_EEEEEEEvS1U_EENS_8epilogue10collective6detail29Sm90TmaWarpSpecializedAdapterINS25_15DefaultEpilogueIiNS5_IJSB_llEEES29_NS24_6thread17LinearCombinationIiLi1EiiLNS2A_9ScaleType4KindE0ELNS_15FloatRoundStyleE2EiEENS1_15EpilogueDefaultEEEEEvvEEEEvNT_6ParamsE)
        /*1d60*/ 	.short	0x0210
        /*1d62*/ 	.short	0x0570


	//----- nvinfo : EIATTR_SW_WAR
	.align		4
.L_38:
        /*1d64*/ 	.byte	0x04, 0x36
        /*1d66*/ 	.short	(.L_40 - .L_39)
.L_39:
        /*1d68*/ 	.word	0x00000008
.L_40:


//--------------------- .nv.callgraph             --------------------------
	.section	.nv.callgraph,"",@"SHT_CUDA_CALLGRAPH"
	.align	4
	.sectionentsize	8
	.align		4
        /*0000*/ 	.word	0x00000000
	.align		4
        /*0004*/ 	.word	0xffffffff
	.align		4
        /*0008*/ 	.word	0x00000000
	.align		4
        /*000c*/ 	.word	0xfffffffe
	.align		4
        /*0010*/ 	.word	0x00000000
	.align		4
        /*0014*/ 	.word	0xfffffffd
	.align		4
        /*0018*/ 	.word	0x00000000
	.align		4
        /*001c*/ 	.word	0xfffffffc


//--------------------- .nv.constant4             --------------------------
	.section	.nv.constant4,"a",@progbits
	.align	8
	.align		8
.nv.constant4:
        /*0000*/ 	.dword	_ZN39_INTERNAL_37389c45_4_k_cu_be38bd31_37444cuda3std3__45__cpo5beginE
	.align		8
        /*0008*/ 	.dword	_ZN39_INTERNAL_37389c45_4_k_cu_be38bd31_37444cuda3std3__45__cpo3endE
	.align		8
        /*0010*/ 	.dword	_ZN39_INTERNAL_37389c45_4_k_cu_be38bd31_37444cuda3std3__45__cpo6cbeginE
	.align		8
        /*0018*/ 	.dword	_ZN39_INTERNAL_37389c45_4_k_cu_be38bd31_37444cuda3std3__45__cpo4cendE
	.align		8
        /*0020*/ 	.dword	_ZN39_INTERNAL_37389c45_4_k_cu_be38bd31_37444cuda3std3__441_GLOBAL__N__37389c45_4_k_cu_be38bd31_37446ignoreE
	.align		8
        /*0028*/ 	.dword	_ZN39_INTERNAL_37389c45_4_k_cu_be38bd31_37444cuda3std3__419piecewise_constructE
	.align		8
        /*0030*/ 	.dword	_ZN39_INTERNAL_37389c45_4_k_cu_be38bd31_37444cuda3std3__48in_placeE
	.align		8
        /*0038*/ 	.dword	_ZN39_INTERNAL_37389c45_4_k_cu_be38bd31_37444cuda3std6ranges3__45__cpo4swapE
	.align		8
        /*0040*/ 	.dword	_ZN39_INTERNAL_37389c45_4_k_cu_be38bd31_37444cuda3std6ranges3__45__cpo9iter_moveE
	.align		8
        /*0048*/ 	.dword	_ZN39_INTERNAL_37389c45_4_k_cu_be38bd31_37444cute7productE
	.align		8
        /*0050*/ 	.dword	_ZN39_INTERNAL_37389c45_4_k_cu_be38bd31_37444cute1_E


//--------------------- .text._ZN7cutlass13device_kernelINS_4gemm6kernel13GemmUniversalIN4cute5tupleIJiiiiEEENS1_10collective13CollectiveMmaINS1_40MainloopSm90TmaGmmaWarpSpecializedSparseILi4ENS5_IJNS4_1CILi1EEENSA_ILi2EEESB_EEENS1_35KernelTmaWarpSpecializedCooperativeEEENS5_IJNSA_ILi256EEESG_NSA_ILi128EEEEEEaNS5_IJNS4_6LayoutINS5_IJiNS5_IJSC_iEEEiEEENS5_IJlNS5_IJSB_SC_EEElEEEEENSJ_INS5_IJNS5_IJNSA_ILi64EEEiEEENS5_IJSH_iEEEiEEENS5_IJNS5_IJSH_NSA_ILi8192EEEEEENS5_IJSB_lEEElEEEEEEEEaNS5_IJlSB_lEEENS4_8TiledMMAINS4_8MMA_AtomIJNS4_4SM904GMMA6SPARSE28GMMA_64x256x64_S32S8S8_SS_TNILNS13_9SparseSelE0EEEEEENSJ_INS5_IJSC_SB_SB_EEENS5_IJSB_NSA_ILi0EEES1A_EEEEENS5_IJNS4_10UnderscoreES1D_S1D_EEEEENS4_23SM90_TMA_LOAD_MULTICASTENS4_14ComposedLayoutINS4_7SwizzleILi2ELi4ELi3EEENS4_25smem_sparse_ptr_flag_bitsILi2ELi8EEENSJ_INS5_IJNS5_IJSB_NSA_ILi8EEEEEENS5_IJSC_SP_EEEEEENS5_IJNS5_IJS1A_SH_EEESM_EEEEEEEvNS4_8identityENS4_13SM90_TMA_LOADENS1H_INS1I_ILi3ELi4ELi3EEENS4_18smem_ptr_flag_bitsILi8EEENSJ_INS5_IJS1M_SH_EEENS5_IJSH_SB_EEEEEEEvS1U_EENS_8epilogue10collective6detail29Sm90TmaWarpSpecializedAdapterINS25_15DefaultEpilogueIiNS5_IJSB_llEEES29_NS24_6thread17LinearCombinationIiLi1EiiLNS2A_9ScaleType4KindE0ELNS_15FloatRoundStyleE2EiEENS1_15EpilogueDefaultEEEEEvvEEEEvNT_6ParamsE --------------------------
	.section	.text._ZN7cutlass13device_kernelINS_4gemm6kernel13GemmUniversalIN4cute5tupleIJiiiiEEENS1_10collective13CollectiveMmaINS1_40MainloopSm90TmaGmmaWarpSpecializedSparseILi4ENS5_IJNS4_1CILi1EEENSA_ILi2EEESB_EEENS1_35KernelTmaWarpSpecializedCooperativeEEENS5_IJNSA_ILi256EEESG_NSA_ILi128EEEEEEaNS5_IJNS4_6LayoutINS5_IJiNS5_IJSC_iEEEiEEENS5_IJlNS5_IJSB_SC_EEElEEEEENSJ_INS5_IJNS5_IJNSA_ILi64EEEiEEENS5_IJSH_iEEEiEEENS5_IJNS5_IJSH_NSA_ILi8192EEEEEENS5_IJSB_lEEElEEEEEEEEaNS5_IJlSB_lEEENS4_8TiledMMAINS4_8MMA_AtomIJNS4_4SM904GMMA6SPARSE28GMMA_64x256x64_S32S8S8_SS_TNILNS13_9SparseSelE0EEEEEENSJ_INS5_IJSC_SB_SB_EEENS5_IJSB_NSA_ILi0EEES1A_EEEEENS5_IJNS4_10UnderscoreES1D_S1D_EEEEENS4_23SM90_TMA_LOAD_MULTICASTENS4_14ComposedLayoutINS4_7SwizzleILi2ELi4ELi3EEENS4_25smem_sparse_ptr_flag_bitsILi2ELi8EEENSJ_INS5_IJNS5_IJSB_NSA_ILi8EEEEEENS5_IJSC_SP_EEEEEENS5_IJNS5_IJS1A_SH_EEESM_EEEEEEEvNS4_8identityENS4_13SM90_TMA_LOADENS1H_INS1I_ILi3ELi4ELi3EEENS4_18smem_ptr_flag_bitsILi8EEENSJ_INS5_IJS1M_SH_EEENS5_IJSH_SB_EEEEEEEvS1U_EENS_8epilogue10collective6detail29Sm90TmaWarpSpecializedAdapterINS25_15DefaultEpilogueIiNS5_IJSB_llEEES29_NS24_6thread17LinearCombinationIiLi1EiiLNS2A_9ScaleType4KindE0ELNS_15FloatRoundStyleE2EiEENS1_15EpilogueDefaultEEEEEvvEEEEvNT_6ParamsE,"ax",@progbits
	.align	128
.text._ZN7cutlass13device_kernelINS_4gemm6kernel13GemmUniversalIN4cute5tupleIJiiiiEEENS1_10collective13CollectiveMmaINS1_40MainloopSm90TmaGmmaWarpSpecializedSparseILi4ENS5_IJNS4_1CILi1EEENSA_ILi2EEESB_EEENS1_35KernelTmaWarpSpecializedCooperativeEEENS5_IJNSA_ILi256EEESG_NSA_ILi128EEEEEEaNS5_IJNS4_6LayoutINS5_IJiNS5_IJSC_iEEEiEEENS5_IJlNS5_IJSB_SC_EEElEEEEENSJ_INS5_IJNS5_IJNSA_ILi64EEEiEEENS5_IJSH_iEEEiEEENS5_IJNS5_IJSH_NSA_ILi8192EEEEEENS5_IJSB_lEEElEEEEEEEEaNS5_IJlSB_lEEENS4_8TiledMMAINS4_8MMA_AtomIJNS4_4SM904GMMA6SPARSE28GMMA_64x256x64_S32S8S8_SS_TNILNS13_9SparseSelE0EEEEEENSJ_INS5_IJSC_SB_SB_EEENS5_IJSB_NSA_ILi0EEES1A_EEEEENS5_IJNS4_10UnderscoreES1D_S1D_EEEEENS4_23SM90_TMA_LOAD_MULTICASTENS4_14ComposedLayoutINS4_7SwizzleILi2ELi4ELi3EEENS4_25smem_sparse_ptr_flag_bitsILi2ELi8EEENSJ_INS5_IJNS5_IJSB_NSA_ILi8EEEEEENS5_IJSC_SP_EEEEEENS5_IJNS5_IJS1A_SH_EEESM_EEEEEEEvNS4_8identityENS4_13SM90_TMA_LOADENS1H_INS1I_ILi3ELi4ELi3EEENS4_18smem_ptr_flag_bitsILi8EEENSJ_INS5_IJS1M_SH_EEENS5_IJSH_SB_EEEEEEEvS1U_EENS_8epilogue10collective6detail29Sm90TmaWarpSpecializedAdapterINS25_15DefaultEpilogueIiNS5_IJSB_llEEES29_NS24_6thread17LinearCombinationIiLi1EiiLNS2A_9ScaleType4KindE0ELNS_15FloatRoundStyleE2EiEENS1_15EpilogueDefaultEEEEEvvEEEEvNT_6ParamsE:
        .type           _ZN7cutlass13device_kernelINS_4gemm6kernel13GemmUniversalIN4cute5tupleIJiiiiEEENS1_10collective13CollectiveMmaINS1_40MainloopSm90TmaGmmaWarpSpecializedSparseILi4ENS5_IJNS4_1CILi1EEENSA_ILi2EEESB_EEENS1_35KernelTmaWarpSpecializedCooperativeEEENS5_IJNSA_ILi256EEESG_NSA_ILi128EEEEEEaNS5_IJNS4_6LayoutINS5_IJiNS5_IJSC_iEEEiEEENS5_IJlNS5_IJSB_SC_EEElEEEEENSJ_INS5_IJNS5_IJNSA_ILi64EEEiEEENS5_IJSH_iEEEiEEENS5_IJNS5_IJSH_NSA_ILi8192EEEEEENS5_IJSB_lEEElEEEEEEEEaNS5_IJlSB_lEEENS4_8TiledMMAINS4_8MMA_AtomIJNS4_4SM904GMMA6SPARSE28GMMA_64x256x64_S32S8S8_SS_TNILNS13_9SparseSelE0EEEEEENSJ_INS5_IJSC_SB_SB_EEENS5_IJSB_NSA_ILi0EEES1A_EEEEENS5_IJNS4_10UnderscoreES1D_S1D_EEEEENS4_23SM90_TMA_LOAD_MULTICASTENS4_14ComposedLayoutINS4_7SwizzleILi2ELi4ELi3EEENS4_25smem_sparse_ptr_flag_bitsILi2ELi8EEENSJ_INS5_IJNS5_IJSB_NSA_ILi8EEEEEENS5_IJSC_SP_EEEEEENS5_IJNS5_IJS1A_SH_EEESM_EEEEEEEvNS4_8identityENS4_13SM90_TMA_LOADENS1H_INS1I_ILi3ELi4ELi3EEENS4_18smem_ptr_flag_bitsILi8EEENSJ_INS5_IJS1M_SH_EEENS5_IJSH_SB_EEEEEEEvS1U_EENS_8epilogue10collective6detail29Sm90TmaWarpSpecializedAdapterINS25_15DefaultEpilogueIiNS5_IJSB_llEEES29_NS24_6thread17LinearCombinationIiLi1EiiLNS2A_9ScaleType4KindE0ELNS_15FloatRoundStyleE2EiEENS1_15EpilogueDefaultEEEEEvvEEEEvNT_6ParamsE,@function
        .size           _ZN7cutlass13device_kernelINS_4gemm6kernel13GemmUniversalIN4cute5tupleIJiiiiEEENS1_10collective13CollectiveMmaINS1_40MainloopSm90TmaGmmaWarpSpecializedSparseILi4ENS5_IJNS4_1CILi1EEENSA_ILi2EEESB_EEENS1_35KernelTmaWarpSpecializedCooperativeEEENS5_IJNSA_ILi256EEESG_NSA_ILi128EEEEEEaNS5_IJNS4_6LayoutINS5_IJiNS5_IJSC_iEEEiEEENS5_IJlNS5_IJSB_SC_EEElEEEEENSJ_INS5_IJNS5_IJNSA_ILi64EEEiEEENS5_IJSH_iEEEiEEENS5_IJNS5_IJSH_NSA_ILi8192EEEEEENS5_IJSB_lEEElEEEEEEEEaNS5_IJlSB_lEEENS4_8TiledMMAINS4_8MMA_AtomIJNS4_4SM904GMMA6SPARSE28GMMA_64x256x64_S32S8S8_SS_TNILNS13_9SparseSelE0EEEEEENSJ_INS5_IJSC_SB_SB_EEENS5_IJSB_NSA_ILi0EEES1A_EEEEENS5_IJNS4_10UnderscoreES1D_S1D_EEEEENS4_23SM90_TMA_LOAD_MULTICASTENS4_14ComposedLayoutINS4_7SwizzleILi2ELi4ELi3EEENS4_25smem_sparse_ptr_flag_bitsILi2ELi8EEENSJ_INS5_IJNS5_IJSB_NSA_ILi8EEEEEENS5_IJSC_SP_EEEEEENS5_IJNS5_IJS1A_SH_EEESM_EEEEEEEvNS4_8identityENS4_13SM90_TMA_LOADENS1H_INS1I_ILi3ELi4ELi3EEENS4_18smem_ptr_flag_bitsILi8EEENSJ_INS5_IJS1M_SH_EEENS5_IJSH_SB_EEEEEEEvS1U_EENS_8epilogue10collective6detail29Sm90TmaWarpSpecializedAdapterINS25_15DefaultEpilogueIiNS5_IJSB_llEEES29_NS24_6thread17LinearCombinationIiLi1EiiLNS2A_9ScaleType4KindE0ELNS_15FloatRoundStyleE2EiEENS1_15EpilogueDefaultEEEEEvvEEEEvNT_6ParamsE,(.L_x_448 - _ZN7cutlass13device_kernelINS_4gemm6kernel13GemmUniversalIN4cute5tupleIJiiiiEEENS1_10collective13CollectiveMmaINS1_40MainloopSm90TmaGmmaWarpSpecializedSparseILi4ENS5_IJNS4_1CILi1EEENSA_ILi2EEESB_EEENS1_35KernelTmaWarpSpecializedCooperativeEEENS5_IJNSA_ILi256EEESG_NSA_ILi128EEEEEEaNS5_IJNS4_6LayoutINS5_IJiNS5_IJSC_iEEEiEEENS5_IJlNS5_IJSB_SC_EEElEEEEENSJ_INS5_IJNS5_IJNSA_ILi64EEEiEEENS5_IJSH_iEEEiEEENS5_IJNS5_IJSH_NSA_ILi8192EEEEEENS5_IJSB_lEEElEEEEEEEEaNS5_IJlSB_lEEENS4_8TiledMMAINS4_8MMA_AtomIJNS4_4SM904GMMA6SPARSE28GMMA_64x256x64_S32S8S8_SS_TNILNS13_9SparseSelE0EEEEEENSJ_INS5_IJSC_SB_SB_EEENS5_IJSB_NSA_ILi0EEES1A_EEEEENS5_IJNS4_10UnderscoreES1D_S1D_EEEEENS4_23SM90_TMA_LOAD_MULTICASTENS4_14ComposedLayoutINS4_7SwizzleILi2ELi4ELi3EEENS4_25smem_sparse_ptr_flag_bitsILi2ELi8EEENSJ_INS5_IJNS5_IJSB_NSA_ILi8EEEEEENS5_IJSC_SP_EEEEEENS5_IJNS5_IJS1A_SH_EEESM_EEEEEEEvNS4_8identityENS4_13SM90_TMA_LOADENS1H_INS1I_ILi3ELi4ELi3EEENS4_18smem_ptr_flag_bitsILi8EEENSJ_INS5_IJS1M_SH_EEENS5_IJSH_SB_EEEEEEEvS1U_EENS_8epilogue10collective6detail29Sm90TmaWarpSpecializedAdapterINS25_15DefaultEpilogueIiNS5_IJSB_llEEES29_NS24_6thread17LinearCombinationIiLi1EiiLNS2A_9ScaleType4KindE0ELNS_15FloatRoundStyleE2EiEENS1_15EpilogueDefaultEEEEEvvEEEEvNT_6ParamsE)
        .other          _ZN7cutlass13device_kernelINS_4gemm6kernel13GemmUniversalIN4cute5tupleIJiiiiEEENS1_10collective13CollectiveMmaINS1_40MainloopSm90TmaGmmaWarpSpecializedSparseILi4ENS5_IJNS4_1CILi1EEENSA_ILi2EEESB_EEENS1_35KernelTmaWarpSpecializedCooperativeEEENS5_IJNSA_ILi256EEESG_NSA_ILi128EEEEEEaNS5_IJNS4_6LayoutINS5_IJiNS5_IJSC_iEEEiEEENS5_IJlNS5_IJSB_SC_EEElEEEEENSJ_INS5_IJNS5_IJNSA_ILi64EEEiEEENS5_IJSH_iEEEiEEENS5_IJNS5_IJSH_NSA_ILi8192EEEEEENS5_IJSB_lEEElEEEEEEEEaNS5_IJlSB_lEEENS4_8TiledMMAINS4_8MMA_AtomIJNS4_4SM904GMMA6SPARSE28GMMA_64x256x64_S32S8S8_SS_TNILNS13_9SparseSelE0EEEEEENSJ_INS5_IJSC_SB_SB_EEENS5_IJSB_NSA_ILi0EEES1A_EEEEENS5_IJNS4_10UnderscoreES1D_S1D_EEEEENS4_23SM90_TMA_LOAD_MULTICASTENS4_14ComposedLayoutINS4_7SwizzleILi2ELi4ELi3EEENS4_25smem_sparse_ptr_flag_bitsILi2ELi8EEENSJ_INS5_IJNS5_IJSB_NSA_ILi8EEEEEENS5_IJSC_SP_EEEEEENS5_IJNS5_IJS1A_SH_EEESM_EEEEEEEvNS4_8identityENS4_13SM90_TMA_LOADENS1H_INS1I_ILi3ELi4ELi3EEENS4_18smem_ptr_flag_bitsILi8EEENSJ_INS5_IJS1M_SH_EEENS5_IJSH_SB_EEEEEEEvS1U_EENS_8epilogue10collective6detail29Sm90TmaWarpSpecializedAdapterINS25_15DefaultEpilogueIiNS5_IJSB_llEEES29_NS24_6thread17LinearCombinationIiLi1EiiLNS2A_9ScaleType4KindE0ELNS_15FloatRoundStyleE2EiEENS1_15EpilogueDefaultEEEEEvvEEEEvNT_6ParamsE,@"STO_CUDA_ENTRY STV_DEFAULT"
_ZN7cutlass13device_kernelINS_4gemm6kernel13GemmUniversalIN4cute5tupleIJiiiiEEENS1_10collective13CollectiveMmaINS1_40MainloopSm90TmaGmmaWarpSpecializedSparseILi4ENS5_IJNS4_1CILi1EEENSA_ILi2EEESB_EEENS1_35KernelTmaWarpSpecializedCooperativeEEENS5_IJNSA_ILi256EEESG_NSA_ILi128EEEEEEaNS5_IJNS4_6LayoutINS5_IJiNS5_IJSC_iEEEiEEENS5_IJlNS5_IJSB_SC_EEElEEEEENSJ_INS5_IJNS5_IJNSA_ILi64EEEiEEENS5_IJSH_iEEEiEEENS5_IJNS5_IJSH_NSA_ILi8192EEEEEENS5_IJSB_lEEElEEEEEEEEaNS5_IJlSB_lEEENS4_8TiledMMAINS4_8MMA_AtomIJNS4_4SM904GMMA6SPARSE28GMMA_64x256x64_S32S8S8_SS_TNILNS13_9SparseSelE0EEEEEENSJ_INS5_IJSC_SB_SB_EEENS5_IJSB_NSA_ILi0EEES1A_EEEEENS5_IJNS4_10UnderscoreES1D_S1D_EEEEENS4_23SM90_TMA_LOAD_MULTICASTENS4_14ComposedLayoutINS4_7SwizzleILi2ELi4ELi3EEENS4_25smem_sparse_ptr_flag_bitsILi2ELi8EEENSJ_INS5_IJNS5_IJSB_NSA_ILi8EEEEEENS5_IJSC_SP_EEEEEENS5_IJNS5_IJS1A_SH_EEESM_EEEEEEEvNS4_8identityENS4_13SM90_TMA_LOADENS1H_INS1I_ILi3ELi4ELi3EEENS4_18smem_ptr_flag_bitsILi8EEENSJ_INS5_IJS1M_SH_EEENS5_IJSH_SB_EEEEEEEvS1U_EENS_8epilogue10collective6detail29Sm90TmaWarpSpecializedAdapterINS25_15DefaultEpilogueIiNS5_IJSB_llEEES29_NS24_6thread17LinearCombinationIiLi1EiiLNS2A_9ScaleType4KindE0ELNS_15FloatRoundStyleE2EiEENS1_15EpilogueDefaultEEEEEvvEEEEvNT_6ParamsE:
[----:B------:R-:W0:Y:S02]  /*0000*/  LDC R1, c[0x0][0x28] ;  /* 0x00000a00ff017b82 */ /* 0x000e240000000800 */
[----:B0-----:R-:W-:Y:S01]  /*0010*/  VIADD R1, R1, 0xfffff9a0 ;  /* 0xfffff9a001017836 */ /* 0x001fe20000000000 */
[----:B------:R-:W0:Y:S01]  /*0020*/  S2R R5, SR_TID.X ;  /* 0x0000000000057919 */ /* 0x000e220000002100 */
[----:B------:R-:W-:Y:S01]  /*0030*/  ELECT P0, URZ, PT ;  /* 0x00000000003f782f */ /* 0x000fe20003800000 */
[----:B------:R-:W-:Y:S01]  /*0040*/  BSSY B0, `(.L_x_0) ;  /* 0x0000018000007945 */ /* 0x000fe20003800000 */
[--C-:B0-----:R-:W-:Y:S02]  /*0050*/  SHF.R.U32.HI R0, RZ, 0x5, R5.reuse ;  /* 0x00000005ff007819 */ /* 0x101fe40000011605 */
[----:B------:R-:W-:-:S03]  /*0060*/  SHF.R.U32.HI R2, RZ, 0x7, R5 ;  /* 0x00000007ff027819 */ /* 0x000fc60000011605 */
[----:B------:R-:W0:Y:S04]  /*0070*/  SHFL.IDX PT, R3, R0, RZ, 0x1f ;  /* 0x00001fff00037589 */ /* 0x000e2800000e0000 */
[----:B------:R-:W1:Y:S01]  /*0080*/  SHFL.IDX PT, R2, R2, RZ, 0x1f ;  /* 0x00001fff02027589 */ /* 0x000e6200000e0000 */
[----:B0-----:R-:W-:Y:S02]  /*0090*/  R2UR UR8, R3 ;  /* 0x00000000030872ca */ /* 0x001fe400000e0000 */
[----:B-1----:R-:W-:-:S11]  /*00a0*/  R2UR UR5, R2 ;  /* 0x00000000020572ca */ /* 0x002fd600000e0000 */
[----:B------:R-:W-:Y:S02]  /*00b0*/  USHF.R.S32.HI UR4, URZ, 0x1f, UR8 ;  /* 0x0000001f3f047899 */ /* 0x000fe40008011408 */
[----:B------:R-:W-:Y:S02]  /*00c0*/  ISETP.NE.OR P0, PT, RZ, UR8, !P0 ;  /* 0x00000008ff007c0c */ /* 0x000fe4000c705670 */
[----:B------:R-:W-:-:S04]  /*00d0*/  ULEA.HI UR4, UR4, UR8, URZ, 0x2 ;  /* 0x0000000804047291 */ /* 0x000fc8000f8f103f */
[----:B------:R-:W-:-:S04]  /*00e0*/  ULOP3.LUT UR4, UR4, 0xfffffffc, URZ, 0xc0, !UPT ;  /* 0xfffffffc04047892 */ /* 0x000fc8000f8ec03f */
[----:B------:R-:W-:-:S03]  /*00f0*/  UIADD3 UR8, UR8, -UR4, URZ ;  /* 0x8000000408087290 */ /* 0x000fc6000fffe03f */
[----:B------:R-:W-:Y:S09]  /*0100*/  @P0 BRA `(.L_x_1) ;  /* 0x00000000002c0947 */ /* 0x000ff20003800000 */
[----:B------:R-:W-:Y:S02]  /*0110*/  ULDC.64 UR6, c[0x0][0x198] ;  /* 0x0000660000067ab9 */ /* 0x000fe40000000a00 */
[----:B------:R-:W-:Y:S02]  /*0120*/  UIADD3 UR10, UP0, UR6, 0xf0, URZ ;  /* 0x000000f0060a7890 */ /* 0x000fe4000ff1e03f */
[----:B------:R-:W-:Y:S02]  /*0130*/  UIADD3 UR12, UP1, UR6, 0x1f0, URZ ;  /* 0x000001f0060c7890 */ /* 0x000fe4000ff3e03f */
[----:B------:R-:W-:Y:S02]  /*0140*/  UIADD3 UR6, UP2, UR6, 0x2f0, URZ ;  /* 0x000002f006067890 */ /* 0x000fe4000ff5e03f */
[----:B------:R-:W-:Y:S02]  /*0150*/  UIADD3.X UR11, URZ, UR7, URZ, UP0, !UPT ;  /* 0x000000073f0b7290 */ /* 0x000fe400087fe43f */
[----:B------:R-:W-:-:S02]  /*0160*/  UIADD3.X UR13, URZ, UR7, URZ, UP1, !UPT ;  /* 0x000000073f0d7290 */ /* 0x000fc40008ffe43f */
[----:B------:R-:W-:-:S05]  /*0170*/  UIADD3.X UR7, URZ, UR7, URZ, UP2, !UPT ;  /* 0x000000073f077290 */ /* 0x000fca00097fe43f */
[----:B------:R0:W-:Y:S02]  /*0180*/  UTMACCTL.PF [UR10] ;  /* 0x000000000a0079b9 */ /* 0x0001e40008040000 */
[----:B------:R0:W-:Y:S02]  /*0190*/  UTMACCTL.PF [UR12] ;  /* 0x000000000c0079b9 */ /* 0x0001e40008040000 */
[----:B------:R0:W-:Y:S02]  /*01a0*/  UTMACCTL.PF [UR6] ;  /* 0x00000000060079b9 */ /* 0x0001e40008040000 */
[----:B0-----:R-:W-:Y:S01]  /*01b0*/  NOP ;  /* 0x0000000000007918 */ /* 0x001fe20000000000 */
.L_x_1:
[----:B------:R-:W-:Y:S05]  /*01c0*/  BSYNC B0 ;  /* 0x0000000000007941 */ /* 0x000fea0003800000 */
.L_x_0:
[----:B------:R-:W0:Y:S01]  /*01d0*/  SHFL.IDX PT, R2, R0, RZ, 0x1f ;  /* 0x00001fff00027589 */ /* 0x000e2200000e0000 */
[----:B------:R-:W-:Y:S01]  /*01e0*/  UISETP.NE.AND UP0, UPT, UR8, 0x3, UPT ;  /* 0x000000030800788c */ /* 0x000fe2000bf05270 */
[----:B------:R-:W-:Y:S01]  /*01f0*/  ISETP.NE.AND P2, PT, RZ, UR5, PT ;  /* 0x00000005ff007c0c */ /* 0x000fe2000bf45270 */
[----:B------:R-:W-:Y:S02]  /*0200*/  UIADD3 UR17, UR5, -0x1, URZ ;  /* 0xffffffff05117890 */ /* 0x000fe4000fffe03f */
[----:B------:R-:W-:Y:S02]  /*0210*/  UISETP.EQ.OR UP0, UPT, UR8, URZ, !UP0 ;  /* 0x0000003f0800728c */ /* 0x000fe4000c702670 */
[----:B------:R-:W-:Y:S02]  /*0220*/  UISETP.GE.U32.AND UP1, UPT, UR17, 0x2, UPT ;  /* 0x000000021100788c */ /* 0x000fe4000bf26070 */
[----:B------:R-:W-:-:S04]  /*0230*/  UISETP.EQ.AND UP0, UPT, UR5, URZ, UP0 ;  /* 0x0000003f0500728c */ /* 0x000fc80008702270 */
[----:B------:R-:W-:-:S04]  /*0240*/  USEL UR6, URZ, 0x1, !UP0 ;  /* 0x000000013f067887 */ /* 0x000fc8000c000000 */
[----:B------:R-:W-:Y:S01]  /*0250*/  USEL UR6, UR6, 0x2, UP1 ;  /* 0x0000000206067887 */ /* 0x000fe20008800000 */
[----:B0-----:R-:W-:-:S13]  /*0260*/  ISETP.NE.AND P0, PT, R2, RZ, PT ;  /* 0x000000ff0200720c */ /* 0x001fda0003f05270 */
[----:B------:R-:W-:Y:S05]  /*0270*/  @P0 BRA `(.L_x_2) ;  /* 0x0000000000580947 */ /* 0x000fea0003800000 */
[----:B------:R-:W0:Y:S01]  /*0280*/  S2UR UR7, SR_CgaCtaId ;  /* 0x00000000000779c3 */ /* 0x000e220000008800 */
[----:B------:R-:W-:Y:S01]  /*0290*/  UMOV UR4, 0x400 ;  /* 0x0000040000047882 */ /* 0x000fe20000000000 */
[----:B------:R-:W-:Y:S01]  /*02a0*/  UMOV UR5, 0x1 ;  /* 0x0000000100057882 */ /* 0x000fe20000000000 */
[----:B------:R-:W-:Y:S01]  /*02b0*/  UMOV UR10, 0x4 ;  /* 0x00000004000a7882 */ /* 0x000fe20000000000 */
[----:B------:R-:W-:Y:S01]  /*02c0*/  ELECT P0, URZ, PT ;  /* 0x00000000003f782f */ /* 0x000fe20003800000 */
[----:B------:R-:W-:-:S04]  /*02d0*/  UIADD3 UR10, -UR10, 0x100000, URZ ;  /* 0x001000000a0a7890 */ /* 0x000fc8000fffe13f */
[----:B------:R-:W-:Y:S02]  /*02e0*/  USHF.L.U32 UR11, UR10, 0xb, URZ ;  /* 0x0000000b0a0b7899 */ /* 0x000fe4000800063f */
[----:B------:R-:W-:Y:S02]  /*02f0*/  USHF.L.U32 UR10, UR10, 0x1, URZ ;  /* 0x000000010a0a7899 */ /* 0x000fe4000800063f */
[----:B0-----:R-:W-:Y:S02]  /*0300*/  ULEA UR7, UR7, UR4, 0x18 ;  /* 0x0000000407077291 */ /* 0x001fe4000f8ec03f */
[----:B------:R-:W-:-:S04]  /*0310*/  UIADD3 UR4, -UR5, 0x100000, URZ ;  /* 0x0010000005047890 */ /* 0x000fc8000fffe13f */
[----:B------:R-:W-:Y:S02]  /*0320*/  USHF.L.U32 UR5, UR4, 0xb, URZ ;  /* 0x0000000b04057899 */ /* 0x000fe4000800063f */
[----:B------:R-:W-:Y:S01]  /*0330*/  USHF.L.U32 UR4, UR4, 0x1, URZ ;  /* 0x0000000104047899 */ /* 0x000fe2000800063f */
[----:B------:R-:W0:Y:S11]  /*0340*/  FENCE.VIEW.ASYNC.S ;  /* 0x00000000000073c6 */ /* 0x000e360000000000 */
[----:B0-----:R0:W1:Y:S01]  /*0350*/  SYNCS.EXCH.64 URZ, [UR7], UR4 ;  /* 0x00000004073f75b2 */ /* 0x0010620008000100 */
[----:B------:R0:W2:Y:S01]  /*0360*/  SYNCS.EXCH.64 URZ, [UR7+0x20], UR10 ;  /* 0x0000200a073f75b2 */ /* 0x0000a20008000100 */
[----:B------:R0:W3:Y:S01]  /*0370*/  SYNCS.EXCH.64 URZ, [UR7+0x8], UR4 ;  /* 0x00000804073f75b2 */ /* 0x0000e20008000100 */
[----:B------:R0:W4:Y:S01]  /*0380*/  SYNCS.EXCH.64 URZ, [UR7+0x28], UR10 ;  /* 0x0000280a073f75b2 */ /* 0x0001220008000100 */
[----:B------:R0:W0:Y:S01]  /*0390*/  SYNCS.EXCH.64 URZ, [UR7+0x10], UR4 ;  /* 0x00001004073f75b2 */ /* 0x0000220008000100 */
[----:B------:R0:W0:Y:S01]  /*03a0*/  SYNCS.EXCH.64 URZ, [UR7+0x30], UR10 ;  /* 0x0000300a073f75b2 */ /* 0x0000220008000100 */
[----:B------:R0:W0:Y:S01]  /*03b0*/  SYNCS.EXCH.64 URZ, [UR7+0x18], UR4 ;  /* 0x00001804073f75b2 */ /* 0x0000220008000100 */
[----:B------:R0:W0:Y:S01]  /*03c0*/  SYNCS.EXCH.64 URZ, [UR7+0x38], UR10 ;  /* 0x0000380a073f75b2 */ /* 0x0000220008000100 */
[----:B------:R-:W-:Y:S01]  /*03d0*/  NOP ;  /* 0x0000000000007918 */ /* 0x000fe20000000000 */
.L_x_2:
[----:B------:R-:W5:Y:S01]  /*03e0*/  S2UR UR12, SR_CTAID.Y ;  /* 0x00000000000c79c3 */ /* 0x000f620000002600 */
[----:B------:R-:W1:Y:S01]  /*03f0*/  SHFL.IDX PT, R0, R0, RZ, 0x1f ;  /* 0x00001fff00007589 */ /* 0x000e6200000e0000 */
[----:B------:R-:W-:Y:S02]  /*0400*/  SHF.R.S32.HI R3, RZ, 0x1f, R5 ;  /* 0x0000001fff037819 */ /* 0x000fe40000011405 */
[----:B------:R-:W-:Y:S02]  /*0410*/  ELECT P0, URZ, PT ;  /* 0x00000000003f782f */ /* 0x000fe40003800000 */
[----:B------:R-:W-:Y:S01]  /*0420*/  SHF.R.S32.HI R7, RZ, 0x1f, R2 ;  /* 0x0000001fff077819 */ /* 0x000fe20000011402 */
[----:B0-----:R-:W-:Y:S01]  /*0430*/  ULDC UR4, c[0x0][0x154] ;  /* 0x0000550000047ab9 */ /* 0x001fe20000000800 */
[----:B------:R-:W-:Y:S01]  /*0440*/  LEA.HI R3, R3, R5, RZ, 0x7 ;  /* 0x0000000503037211 */ /* 0x000fe200078f38ff */
[----:B------:R-:W-:Y:S01]  /*0450*/  NOP ;  /* 0x0000000000007918 */ /* 0x000fe20000000000 */
[----:B------:R-:W0:Y:S01]  /*0460*/  S2UR UR9, SR_CTAID.X ;  /* 0x00000000000979c3 */ /* 0x000e220000002500 */
[----:B------:R-:W-:Y:S01]  /*0470*/  LEA.HI R7, R7, R2, RZ, 0x2 ;  /* 0x0000000207077211 */ /* 0x000fe200078f10ff */
[----:B------:R-:W-:Y:S01]  /*0480*/  NOP ;  /* 0x0000000000007918 */ /* 0x000fe20000000000 */
[----:B------:R-:W-:-:S02]  /*0490*/  LOP3.LUT R3, R3, 0xffffff80, RZ, 0xc0, !PT ;  /* 0xffffff8003037812 */ /* 0x000fc400078ec0ff */
[----:B------:R-:W-:-:S03]  /*04a0*/  LOP3.LUT R7, R7, 0x3ffffffc, RZ, 0xc0, !PT ;  /* 0x3ffffffc07077812 */ /* 0x000fc600078ec0ff */
[----:B------:R-:W-:Y:S01]  /*04b0*/  IMAD.IADD R3, R5, 0x1, -R3 ;  /* 0x0000000105037824 */ /* 0x000fe200078e0a03 */
[----:B------:R-:W-:Y:S02]  /*04c0*/  IADD3 R2, R2, -R7, RZ ;  /* 0x8000000702027210 */ /* 0x000fe40007ffe0ff */
[----:B-----5:R-:W-:Y:S02]  /*04d0*/  I2FP.F32.U32 R4, UR12 ;  /* 0x0000000c00047c45 */ /* 0x020fe40008201000 */
[----:B-1----:R-:W-:Y:S02]  /*04e0*/  ISETP.NE.OR P0, PT, R0, RZ, !P0 ;  /* 0x000000ff0000720c */ /* 0x002fe40004705670 */
[----:B------:R-:W-:Y:S01]  /*04f0*/  SHF.R.S32.HI R0, RZ, 0x1f, R3 ;  /* 0x0000001fff007819 */ /* 0x000fe20000011403 */
[----:B------:R-:W-:Y:S01]  /*0500*/  FMUL R8, R4, UR4 ;  /* 0x0000000404087c20 */ /* 0x000fe20008400000 */
[----:B------:R-:W-:Y:S01]  /*0510*/  ULDC UR4, c[0x0][0x150] ;  /* 0x0000540000047ab9 */ /* 0x000fe20000000800 */
[----:B0-----:R-:W-:-:S02]  /*0520*/  I2FP.F32.U32 R4, UR9 ;  /* 0x0000000900047c45 */ /* 0x001fc40008201000 */
[----:B------:R-:W-:Y:S02]  /*0530*/  LEA.HI R0, R0, R3, RZ, 0x3 ;  /* 0x0000000300007211 */ /* 0x000fe400078f18ff */
[----:B------:R-:W0:Y:S01]  /*0540*/  F2I.U32.TRUNC.NTZ R8, R8 ;  /* 0x0000000800087305 */ /* 0x000e22000020f000 */
[----:B------:R-:W-:Y:S01]  /*0550*/  FMUL R6, R4, UR4 ;  /* 0x0000000404067c20 */ /* 0x000fe20008400000 */
[--C-:B------:R-:W-:Y:S02]  /*0560*/  SHF.R.S32.HI R4, RZ, 0x3, R0.reuse ;  /* 0x00000003ff047819 */ /* 0x100fe40000011400 */
[----:B------:R-:W-:Y:S01]  /*0570*/  VOTEU.ALL UP0, P0 ;  /* 0x00000000003f7886 */ /* 0x000fe20000000000 */
[----:B------:R-:W-:Y:S01]  /*0580*/  SHF.R.S32.HI R5, RZ, 0x1f, R0 ;  /* 0x0000001fff057819 */ /* 0x000fe20000011400 */
[----:B------:R-:W-:Y:S01]  /*0590*/  UMOV UR4, 0x20 ;  /* 0x0000002000047882 */ /* 0x000fe20000000000 */
[----:B------:R-:W1:Y:S01]  /*05a0*/  LDC R0, c[0x0][0x140] ;  /* 0x00005000ff007b82 */ /* 0x000e620000000800 */
[----:B------:R-:W5:Y:S01]  /*05b0*/  F2I.U32.TRUNC.NTZ R6, R6 ;  /* 0x0000000600067305 */ /* 0x000f62000020f000 */
[----:B------:R-:W-:Y:S01]  /*05c0*/  LEA.HI R5, R5, R4, RZ, 0x2 ;  /* 0x0000000405057211 */ /* 0x000fe200078f10ff */
[----:B------:R-:W-:Y:S01]  /*05d0*/  @!UP0 UMOV UR10, 0x400 ;  /* 0x00000400000a8882 */ /* 0x000fe20000000000 */
[----:B------:R-:W-:-:S04]  /*05e0*/  @!UP0 UIADD3 UR4, -UR4, 0x100000, URZ ;  /* 0x0010000004048890 */ /* 0x000fc8000fffe13f */
[----:B------:R-:W-:Y:S02]  /*05f0*/  @!UP0 USHF.L.U32 UR5, UR4, 0xb, URZ ;  /* 0x0000000b04058899 */ /* 0x000fe4000800063f */
[----:B------:R-:W-:Y:S01]  /*0600*/  @!UP0 USHF.L.U32 UR4, UR4, 0x1, URZ ;  /* 0x0000000104048899 */ /* 0x000fe2000800063f */
[----:B------:R-:W-:Y:S01]  /*0610*/  LOP3.LUT R5, R5, 0xfffffffc, RZ, 0xc0, !PT ;  /* 0xfffffffc05057812 */ /* 0x000fe200078ec0ff */
[----:B------:R-:W-:Y:S01]  /*0620*/  VOTEU.ALL UP1, P0 ;  /* 0x00000000003f7886 */ /* 0x000fe20000020000 */
[----:B------:R-:W2:Y:S01]  /*0630*/  @!UP0 S2UR UR11, SR_CgaCtaId ;  /* 0x00000000000b89c3 */ /* 0x000ea20000008800 */
[----:B0-----:R-:W-:Y:S02]  /*0640*/  R2UR UR13, R8 ;  /* 0x00000000080d72ca */ /* 0x001fe400000e0000 */
[----:B------:R-:W-:-:S04]  /*0650*/  IMAD.IADD R5, R4, 0x1, -R5 ;  /* 0x0000000104057824 */ /* 0x000fc800078e0a05 */
[----:B------:R-:W-:Y:S01]  /*0660*/  IMAD R2, R2, 0x4, R5 ;  /* 0x0000000402027824 */ /* 0x000fe200078e0205 */
[----:B-----5:R-:W-:-:S03]  /*0670*/  R2UR UR7, R6 ;  /* 0x00000000060772ca */ /* 0x020fc600000e0000 */
[----:B------:R-:W-:-:S03]  /*0680*/  IMAD.SHL.U32 R5, R2, 0x4, RZ ;  /* 0x0000000402057824 */ /* 0x000fc600078e00ff */
[----:B------:R-:W-:Y:S02]  /*0690*/  UIADD3 UR13, -UR13, URZ, URZ ;  /* 0x0000003f0d0d7290 */ /* 0x000fe4000fffe13f */
[----:B------:R-:W-:Y:S02]  /*06a0*/  LOP3.LUT R9, R2, 0xc, R5, 0x78, !PT ;  /* 0x0000000c02097812 */ /* 0x000fe400078e7805 */
[----:B-1----:R-:W-:-:S03]  /*06b0*/  ISETP.EQ.U32.AND P4, PT, R0, 0x1, PT ;  /* 0x000000010000780c */ /* 0x002fc60003f82070 */
[----:B------:R0:W-:Y:S01]  /*06c0*/  STL [R1+0x200], R9 ;  /* 0x0002000901007387 */ /* 0x0001e20000100800 */
[----:B------:R-:W-:Y:S02]  /*06d0*/  UIADD3 UR7, -UR7, URZ, URZ ;  /* 0x0000003f07077290 */ /* 0x000fe4000fffe13f */
[----:B--2---:R-:W-:Y:S01]  /*06e0*/  @!UP0 ULEA UR14, UR11, UR10, 0x18 ;  /* 0x0000000a0b0e8291 */ /* 0x004fe2000f8ec03f */
[----:B------:R-:W-:Y:S02]  /*06f0*/  VOTEU.ALL UP0, P0 ;  /* 0x00000000003f7886 */ /* 0x000fe40000000000 */
[----:B------:R-:W-:Y:S01]  /*0700*/  ULDC UR11, c[0x0][0x148] ;  /* 0x00005200000b7ab9 */ /* 0x000fe20000000800 */
[----:B------:R-:W-:Y:S01]  /*0710*/  ULDC UR10, c[0x0][0x144] ;  /* 0x00005100000a7ab9 */ /* 0x000fe20000000800 */
[----:B------:R-:W-:Y:S01]  /*0720*/  UIMAD UR15, UR11, UR13, UR12 ;  /* 0x0000000d0b0f72a4 */ /* 0x000fe2000f8e020c */
[----:B------:R-:W-:Y:S01]  /*0730*/  LOP3.LUT P0, RZ, R3, 0x7, RZ, 0xc0, !PT ;  /* 0x0000000703ff7812 */ /* 0x000fe2000780c0ff */
[----:B------:R-:W-:-:S03]  /*0740*/  UIMAD UR7, UR10, UR7, UR9 ;  /* 0x000000070a0772a4 */ /* 0x000fc6000f8e0209 */
[C---:B------:R-:W-:Y:S02]  /*0750*/  ISETP.LT.U32.AND P0, PT, R9.reuse, 0x2, !P0 ;  /* 0x000000020900780c */ /* 0x040fe40004701070 */
[----:B------:R-:W-:Y:S01]  /*0760*/  ISETP.NE.AND P1, PT, R9, UR15, PT ;  /* 0x0000000f09007c0c */ /* 0x000fe2000bf25270 */
[----:B------:R-:W1:Y:S02]  /*0770*/  FENCE.VIEW.ASYNC.S ;  /* 0x00000000000073c6 */ /* 0x000e640000000000 */
[----:B-1----:R0:W1:Y:S01]  /*0780*/  @!UP0 SYNCS.EXCH.64 URZ, [UR14+0x50], UR4 ;  /* 0x000050040e3f85b2 */ /* 0x0020620008000100 */
[----:B------:R-:W-:-:S04]  /*0790*/  ISETP.EQ.OR P1, PT, RZ, UR7, !P1 ;  /* 0x00000007ff007c0c */ /* 0x000fc8000cf22670 */
[----:B------:R-:W-:Y:S01]  /*07a0*/  PLOP3.LUT P0, PT, P0, P1, PT, 0x80, 0x0 ;  /* 0x000000000000781c */ /* 0x000fe20000703070 */
[----:B------:R0:W2:Y:S01]  /*07b0*/  @!UP1 SYNCS.EXCH.64 URZ, [UR14+0x58], UR4 ;  /* 0x000058040e3f95b2 */ /* 0x0000a20008000100 */
[----:B------:R-:W-:Y:S01]  /*07c0*/  NOP ;  /* 0x0000000000007918 */ /* 0x000fe20000000000 */
[----:B0-----:R-:W-:Y:S10]  /*07d0*/  @!P4 BRA `(.L_x_3) ;  /* 0x000000000008c947 */ /* 0x001ff40003800000 */
[----:B-1234-:R-:W-:Y:S01]  /*07e0*/  UCGABAR_ARV ;  /* 0x00000000000079c7 */ /* 0x01efe20008000000 */
[----:B------:R-:W-:Y:S05]  /*07f0*/  BRA `(.L_x_4) ;  /* 0x0000000000047947 */ /* 0x000fea0003800000 */
.L_x_3:
[----:B-1234-:R-:W-:Y:S01]  /*0800*/  NOP ;  /* 0x0000000000007918 */ /* 0x01efe20000000000 */
.L_x_4:
[----:B------:R-:W-:Y:S02]  /*0810*/  ULDC UR4, c[0x0][0x75c] ;  /* 0x0001d70000047ab9 */ /* 0x000fe40000000800 */
[----:B------:R-:W-:-:S06]  /*0820*/  UISETP.NE.AND UP2, UPT, UR4, 0x1, UPT ;  /* 0x000000010400788c */ /* 0x000fcc000bf45270 */
[----:B------:R-:W-:-:S05]  /*0830*/  PLOP3.LUT P3, PT, PT, PT, UP2, 0x80, 0x0 ;  /* 0x000000000000781c */ /* 0x000fca0003f6f028 */
[----:B------:R-:W-:Y:S01]  /*0840*/  @UP2 ULDC UR14, c[0x0][0x10] ;  /* 0x00000400000e2ab9 */ /* 0x000fe20000000800 */
[----:B------:R-:W-:Y:S01]  /*0850*/  @UP2 UMOV UR4, UR12 ;  /* 0x0000000c00042c82 */ /* 0x000fe20008000000 */
[----:B------:R-:W-:Y:S01]  /*0860*/  @UP2 UMOV UR5, URZ ;  /* 0x0000003f00052c82 */ /* 0x000fe20008000000 */
[----:B------:R-:W-:Y:S01]  /*0870*/  @!UP2 ULDC UR10, c[0x0][0xc] ;  /* 0x00000300000aaab9 */ /* 0x000fe20000000800 */
[----:B------:R-:W-:-:S03]  /*0880*/  @UP2 UIMAD.WIDE.U32 UR14, UR9, UR14, UR4 ;  /* 0x0000000e090e22a5 */ /* 0x000fc6000f8e0004 */
[----:B------:R-:W-:Y:S01]  /*0890*/  @UP2 UMOV UR4, URZ ;  /* 0x0000003f00042c82 */ /* 0x000fe20008000000 */
[----:B------:R-:W-:Y:S01]  /*08a0*/  UMOV UR5, URZ ;  /* 0x0000003f00057c82 */ /* 0x000fe20008000000 */
[----:B------:R-:W-:Y:S01]  /*08b0*/  @UP2 UIADD3 UR16, UR15, UR4, URZ ;  /* 0x000000040f102290 */ /* 0x000fe2000fffe03f */
[----:B------:R-:W-:Y:S01]  /*08c0*/  IMAD.U32 R2, RZ, RZ, UR14 ;  /* 0x0000000eff027e24 */ /* 0x000fe2000f8e00ff */
[----:B------:R-:W-:Y:S01]  /*08d0*/  MOV R3, UR15 ;  /* 0x0000000f00037c02 */ /* 0x000fe20008000f00 */
[----:B------:R-:W-:Y:S02]  /*08e0*/  UMOV UR4, UR9 ;  /* 0x0000000900047c82 */ /* 0x000fe40008000000 */
[----:B------:R-:W-:Y:S01]  /*08f0*/  @!UP2 UIMAD.WIDE.U32 UR4, UR12, UR10, UR4 ;  /* 0x0000000a0c04a2a5 */ /* 0x000fe2000f8e0004 */
[----:B------:R-:W-:Y:S02]  /*0900*/  @P3 IMAD.MOV.U32 R7, RZ, RZ, R2 ;  /* 0x000000ffff073224 */ /* 0x000fe400078e0002 */
[----:B------:R-:W-:-:S03]  /*0910*/  @P3 IMAD.U32 R6, RZ, RZ, UR16 ;  /* 0x00000010ff063e24 */ /* 0x000fc6000f8e00ff */
[----:B------:R-:W-:Y:S01]  /*0920*/  IMAD.U32 R5, RZ, RZ, UR5 ;  /* 0x00000005ff057e24 */ /* 0x000fe2000f8e00ff */
[----:B------:R-:W-:Y:S01]  /*0930*/  MOV R3, UR5 ;  /* 0x0000000500037c02 */ /* 0x000fe20008000f00 */
[----:B------:R-:W-:Y:S02]  /*0940*/  IMAD.U32 R2, RZ, RZ, UR4 ;  /* 0x00000004ff027e24 */ /* 0x000fe4000f8e00ff */
[----:B------:R-:W-:Y:S01]  /*0950*/  IMAD.U32 R4, RZ, RZ, UR4 ;  /* 0x00000004ff047e24 */ /* 0x000fe2000f8e00ff */
[----:B------:R-:W-:Y:S01]  /*0960*/  @!P3 MOV R6, R5 ;  /* 0x000000050006b202 */ /* 0x000fe20000000f00 */
[----:B------:R-:W-:-:S04]  /*0970*/  @!P3 IMAD.MOV.U32 R7, RZ, RZ, R2 ;  /* 0x000000ffff07b224 */ /* 0x000fc800078e0002 */
[----:B------:R0:W-:Y:S04]  /*0980*/  STL [R1+0x204], R6 ;  /* 0x0002040601007387 */ /* 0x0001e80000100800 */
[----:B------:R0:W-:Y:S01]  /*0990*/  STL [R1+0x208], R7 ;  /* 0x0002080701007387 */ /* 0x0001e20000100800 */
[----:B------:R-:W-:Y:S05]  /*09a0*/  @!P4 BRA `(.L_x_5) ;  /* 0x00000000000cc947 */ /* 0x000fea0003800000 */
[----:B------:R-:W-:Y:S01]  /*09b0*/  UCGABAR_WAIT ;  /* 0x0000000000007dc7 */ /* 0x000fe20008000000 */
[----:B------:R-:W-:Y:S01]  /*09c0*/  CCTL.IVALL ;  /* 0x00000000ff00798f */ /* 0x000fe20002000000 */
[----:B------:R-:W-:Y:S05]  /*09d0*/  BRA `(.L_x_6) ;  /* 0x0000000000047947 */ /* 0x000fea0003800000 */
.L_x_5:
[----:B------:R-:W-:Y:S06]  /*09e0*/  BAR.SYNC.DEFER_BLOCKING 0x0 ;  /* 0x0000000000007b1d */ /* 0x000fec0000010000 */
.L_x_6:
[----:B------:R-:W-:Y:S05]  /*09f0*/  @!P2 BRA `(.L_x_7) ;  /* 0x000001780088a947 */ /* 0x000fea0003800000 */
[----:B------:R-:W-:-:S06]  /*0a00*/  UISETP.GT.U32.AND UP0, UPT, UR17, 0x1, UPT ;  /* 0x000000011100788c */ /* 0x000fcc000bf04070 */
[----:B------:R-:W-:-:S13]  /*0a10*/  PLOP3.LUT P1, PT, PT, PT, UP0, 0x80, 0x0 ;  /* 0x000000000000781c */ /* 0x000fda0003f2f008 */
[----:B------:R-:W-:Y:S05]  /*0a20*/  @P1 EXIT ;  /* 0x000000000000194d */ /* 0x000fea0003800000 */
[----:B------:R-:W-:Y:S01]  /*0a30*/  ULDC.64 UR4, c[0x0][0x750] ;  /* 0x0001d40000047ab9 */ /* 0x000fe20000000a00 */
[----:B------:R-:W-:Y:S01]  /*0a40*/  UMOV UR10, 0xffffffff ;  /* 0xffffffff000a7882 */ /* 0x000fe20000000000 */
[----:B------:R-:W-:Y:S01]  /*0a50*/  ISETP.GE.U32.AND P1, PT, R7, UR4, PT ;  /* 0x0000000407007c0c */ /* 0x000fe2000bf26070 */
[----:B------:R-:W-:Y:S01]  /*0a60*/  UMOV UR9, 0xffffffff ;  /* 0xffffffff00097882 */ /* 0x000fe20000000000 */
[----:B------:R-:W-:Y:S01]  /*0a70*/  UMOV UR8, 0xffffffff ;  /* 0xffffffff00087882 */ /* 0x000fe20000000000 */
[----:B------:R-:W-:Y:S02]  /*0a80*/  PRMT R0, RZ, 0x7610, R0 ;  /* 0x00007610ff007816 */ /* 0x000fe40000000000 */
[----:B------:R-:W-:-:S13]  /*0a90*/  ISETP.GE.U32.AND.EX P1, PT, R6, UR5, PT, P1 ;  /* 0x0000000506007c0c */ /* 0x000fda000bf26110 */
[----:B------:R-:W-:Y:S05]  /*0aa0*/  @P1 BRA `(.L_x_8) ;  /* 0x0000000400401947 */ /* 0x000fea0003800000 */
[----:B------:R-:W-:Y:S01]  /*0ab0*/  ULDC.64 UR18, c[0x0][0x728] ;  /* 0x0001ca0000127ab9 */ /* 0x000fe20000000a00 */
[C---:B------:R-:W-:Y:S01]  /*0ac0*/  R2UR UR20, R7.reuse ;  /* 0x00000000071472ca */ /* 0x040fe200000e0000 */
[----:B------:R-:W-:Y:S01]  /*0ad0*/  ULDC UR17, c[0x0][0x730] ;  /* 0x0001cc0000117ab9 */ /* 0x000fe20000000800 */
[----:B------:R-:W-:Y:S02]  /*0ae0*/  ISETP.NE.U32.AND P1, PT, RZ, UR18, PT ;  /* 0x00000012ff007c0c */ /* 0x000fe4000bf25070 */
[----:B------:R-:W-:Y:S02]  /*0af0*/  R2UR UR4, R7 ;  /* 0x00000000070472ca */ /* 0x000fe400000e0000 */
[----:B------:R-:W-:Y:S02]  /*0b00*/  ISETP.NE.AND.EX P1, PT, RZ, UR19, PT, P1 ;  /* 0x00000013ff007c0c */ /* 0x000fe4000bf25310 */
[----:B------:R-:W-:-:S11]  /*0b10*/  R2UR UR5, R6 ;  /* 0x00000000060572ca */ /* 0x000fd600000e0000 */
[----:B------:R-:W-:Y:S05]  /*0b20*/  @!P1 BRA `(.L_x_9) ;  /* 0x0000000000309947 */ /* 0x000fea0003800000 */
[----:B------:R-:W-:Y:S01]  /*0b30*/  R2UR UR4, R7 ;  /* 0x00000000070472ca */ /* 0x000fe200000e0000 */
[----:B------:R-:W-:Y:S01]  /*0b40*/  ULDC UR10, c[0x0][0x734] ;  /* 0x0001cd00000a7ab9 */ /* 0x000fe20000000800 */
[----:B------:R-:W-:-:S11]  /*0b50*/  R2UR UR16, R6 ;  /* 0x00000000061072ca */ /* 0x000fd600000e0000 */
[----:B------:R-:W-:-:S04]  /*0b60*/  UIADD3 UR10, UP0, UR4, UR10, URZ ;  /* 0x0000000a040a7290 */ /* 0x000fc8000ff1e03f */
[----:B------:R-:W-:-:S04]  /*0b70*/  UIADD3.X UR16, URZ, UR16, URZ, UP0, !UPT ;  /* 0x000000103f107290 */ /* 0x000fc800087fe43f */
[----:B------:R-:W-:-:S04]  /*0b80*/  UIMAD.WIDE.U32 UR4, UR16, UR18, URZ ;  /* 0x00000012100472a5 */ /* 0x000fc8000f8e003f */
[----:B------:R-:W-:Y:S02]  /*0b90*/  UIMAD.WIDE.U32 UR8, UP0, UR10, UR19, UR4 ;  /* 0x000000130a0872a5 */ /* 0x000fe4000f800004 */
[----:B------:R-:W-:Y:S02]  /*0ba0*/  UIMAD.WIDE.U32 UR4, UR10, UR18, URZ ;  /* 0x000000120a0472a5 */ /* 0x000fe4000f8e003f */
[----:B------:R-:W-:Y:S02]  /*0bb0*/  UIADD3.X UR15, URZ, URZ, URZ, UP0, !UPT ;  /* 0x0000003f3f0f7290 */ /* 0x000fe400087fe43f */
[----:B------:R-:W-:Y:S01]  /*0bc0*/  UIADD3 URZ, UP0, UR5, UR8, URZ ;  /* 0x00000008053f7290 */ /* 0x000fe2000ff1e03f */
[----:B------:R-:W-:-:S03]  /*0bd0*/  UMOV UR14, UR9 ;  /* 0x00000009000e7c82 */ /* 0x000fc60008000000 */
[----:B------:R-:W-:-:S12]  /*0be0*/  UIMAD.WIDE.U32.X UR4, UR16, UR19, UR14, UP0 ;  /* 0x00000013100472a5 */ /* 0x000fd800080e040e */
.L_x_9:
[----:B------:R-:W-:Y:S01]  /*0bf0*/  USHF.R.U64 UR8, UR4, UR17, UR5 ;  /* 0x0000001104087299 */ /* 0x000fe20008001205 */
[----:B------:R-:W-:Y:S01]  /*0c00*/  R2UR UR15, R6 ;  /* 0x00000000060f72ca */ /* 0x000fe200000e0000 */
[----:B------:R-:W-:Y:S02]  /*0c10*/  USHF.R.U32.HI UR4, URZ, UR17, UR5 ;  /* 0x000000113f047299 */ /* 0x000fe40008011605 */
[----:B------:R-:W-:Y:S01]  /*0c20*/  UIADD3 UR5, UP0, URZ, -UR8, URZ ;  /* 0x800000083f057290 */ /* 0x000fe2000ff1e03f */
[----:B------:R-:W-:Y:S01]  /*0c30*/  ULDC.64 UR16, c[0x0][0x720] ;  /* 0x0001c80000107ab9 */ /* 0x000fe20000000a00 */
[----:B------:R-:W-:Y:S02]  /*0c40*/  UMOV UR14, UR20 ;  /* 0x00000014000e7c82 */ /* 0x000fe40008000000 */
[----:B------:R-:W-:Y:S01]  /*0c50*/  UIADD3.X UR4, URZ, ~UR4, URZ, UP0, !UPT ;  /* 0x800000043f047290 */ /* 0x000fe200087fe43f */
[----:B------:R-:W-:Y:S01]  /*0c60*/  ULDC UR9, c[0x0][0x718] ;  /* 0x0001c60000097ab9 */ /* 0x000fe20000000800 */
[----:B------:R-:W-:-:S02]  /*0c70*/  UIMAD UR13, UR11, UR13, UR12 ;  /* 0x0000000d0b0d72a4 */ /* 0x000fc4000f8e020c */
[----:B------:R-:W-:Y:S02]  /*0c80*/  UIMAD UR4, UR4, UR16, URZ ;  /* 0x00000010040472a4 */ /* 0x000fe4000f8e023f */
[----:B------:R-:W-:Y:S02]  /*0c90*/  UIMAD.WIDE.U32 UR14, UR5, UR16, UR14 ;  /* 0x00000010050e72a5 */ /* 0x000fe4000f8e000e */
[----:B------:R-:W-:Y:S01]  /*0ca0*/  UIMAD UR4, UR5, UR17, UR4 ;  /* 0x00000011050472a4 */ /* 0x000fe2000f8e0204 */
[----:B------:R-:W-:Y:S01]  /*0cb0*/  ULDC UR11, c[0x0][0x708] ;  /* 0x0001c200000b7ab9 */ /* 0x000fe20000000800 */
[----:B------:R-:W-:Y:S02]  /*0cc0*/  ULDC UR20, c[0x0][0x758] ;  /* 0x0001d60000147ab9 */ /* 0x000fe40000000800 */
[----:B------:R-:W-:Y:S01]  /*0cd0*/  UIADD3 UR10, UR15, UR4, URZ ;  /* 0x000000040f0a7290 */ /* 0x000fe2000fffe03f */
[----:B------:R-:W-:Y:S02]  /*0ce0*/  UMOV UR12, 0xffffffff ;  /* 0xffffffff000c7882 */ /* 0x000fe40000000000 */
[----:B------:R-:W-:Y:S01]  /*0cf0*/  ULDC.64 UR4, c[0x0][0x740] ;  /* 0x0001d00000047ab9 */ /* 0x000fe20000000a00 */
[----:B------:R-:W-:Y:S01]  /*0d00*/  USHF.R.U64 UR18, UR14, UR9, UR10 ;  /* 0x000000090e127299 */ /* 0x000fe2000800120a */
[----:B------:R-:W-:Y:S01]  /*0d10*/  ISETP.NE.U32.AND P1, PT, RZ, UR4, PT ;  /* 0x00000004ff007c0c */ /* 0x000fe2000bf25070 */
[----:B------:R-:W-:-:S02]  /*0d20*/  USHF.R.U32.HI UR10, URZ, UR9, UR10 ;  /* 0x000000093f0a7299 */ /* 0x000fc4000801160a */
[----:B------:R-:W-:Y:S01]  /*0d30*/  USHF.L.U32 UR9, UR12, UR20, URZ ;  /* 0x000000140c097299 */ /* 0x000fe2000800063f */
[----:B------:R-:W-:Y:S01]  /*0d40*/  ISETP.NE.AND.EX P1, PT, RZ, UR5, PT, P1 ;  /* 0x00000005ff007c0c */ /* 0x000fe2000bf25310 */
[----:B------:R-:W-:Y:S02]  /*0d50*/  USHF.R.U64 UR24, UR18, UR11, UR10 ;  /* 0x0000000b12187299 */ /* 0x000fe4000800120a */
[----:B------:R-:W-:Y:S01]  /*0d60*/  USHF.R.U32.HI UR10, URZ, UR11, UR10 ;  /* 0x0000000b3f0a7299 */ /* 0x000fe2000801160a */
[----:B------:R-:W-:Y:S01]  /*0d70*/  ULDC UR19, c[0x0][0x700] ;  /* 0x0001c00000137ab9 */ /* 0x000fe20000000800 */
[----:B------:R-:W-:Y:S02]  /*0d80*/  USEL UR7, UR7, UR13, !UP2 ;  /* 0x0000000d07077287 */ /* 0x000fe4000d000000 */
[----:B------:R-:W-:Y:S02]  /*0d90*/  USHF.R.U64 UR25, UR24, UR20, UR10 ;  /* 0x0000001418197299 */ /* 0x000fe4000800120a */
[----:B------:R-:W-:-:S02]  /*0da0*/  USHF.R.U32.HI UR11, URZ, UR20, UR10 ;  /* 0x000000143f0b7299 */ /* 0x000fc4000801160a */
[----:B------:R-:W-:Y:S02]  /*0db0*/  UIADD3 UR17, UR19, -0x1, URZ ;  /* 0xffffffff13117890 */ /* 0x000fe4000fffe03f */
[----:B------:R-:W-:Y:S01]  /*0dc0*/  ULOP3.LUT UR9, URZ, UR9, URZ, 0x33, !UPT ;  /* 0x000000093f097292 */ /* 0x000fe2000f8e333f */
[----:B------:R-:W-:Y:S01]  /*0dd0*/  ULDC UR21, c[0x0][0x748] ;  /* 0x0001d20000157ab9 */ /* 0x000fe20000000800 */
[----:B------:R-:W-:Y:S01]  /*0de0*/  ULDC UR22, c[0x0][0x738] ;  /* 0x0001ce0000167ab9 */ /* 0x000fe20000000800 */
[----:B------:R-:W-:Y:S01]  /*0df0*/  UMOV UR23, 0x1 ;  /* 0x0000000100177882 */ /* 0x000fe20000000000 */
[----:B------:R-:W-:Y:S01]  /*0e00*/  UMOV UR10, UR25 ;  /* 0x00000019000a7c82 */ /* 0x000fe20008000000 */
[----:B------:R-:W-:Y:S07]  /*0e10*/  @!P1 BRA `(.L_x_10) ;  /* 0x0000000000309947 */ /* 0x000fee0003800000 */
[----:B------:R-:W-:Y:S02]  /*0e20*/  ULDC UR14, c[0x0][0x74c] ;  /* 0x0001d300000e7ab9 */ /* 0x000fe40000000800 */
        /* <DEDUP_REMOVED lines=8> */
[----:B------:R-:W-:-:S07]  /*0eb0*/  UIMAD.WIDE.U32.X UR4, UR16, UR5, UR14, UP0 ;  /* 0x00000005100472a5 */ /* 0x000fce00080e040e */
[----:B------:R-:W-:Y:S01]  /*0ec0*/  UMOV UR10, UR4 ;  /* 0x00000004000a7c82 */ /* 0x000fe20008000000 */
[----:B------:R-:W-:-:S05]  /*0ed0*/  UMOV UR11, UR5 ;  /* 0x00000005000b7c82 */ /* 0x000fca0008000000 */
.L_x_10:
[----:B------:R-:W-:Y:S01]  /*0ee0*/  USHF.R.U64 UR5, UR10, UR21, UR11 ;  /* 0x000000150a057299 */ /* 0x000fe2000800120b */
[----:B------:R-:W-:Y:S01]  /*0ef0*/  IMAD.MOV.U32 R0, RZ, RZ, 0x1 ;  /* 0x00000001ff007424 */ /* 0x000fe200078e00ff */
[----:B------:R-:W-:Y:S02]  /*0f00*/  USHF.L.U32 UR4, UR23, UR20, URZ ;  /* 0x0000001417047299 */ /* 0x000fe4000800063f */
[----:B------:R-:W-:Y:S02]  /*0f10*/  ULOP3.LUT UR9, UR24, UR9, URZ, 0xc0, !UPT ;  /* 0x0000000918097292 */ /* 0x000fe4000f8ec03f */
[----:B------:R-:W-:Y:S02]  /*0f20*/  UIADD3 UR10, -UR5, URZ, URZ ;  /* 0x0000003f050a7290 */ /* 0x000fe4000fffe13f */
[----:B------:R-:W-:Y:S02]  /*0f30*/  UIMAD UR9, UR4, UR5, UR9 ;  /* 0x00000005040972a4 */ /* 0x000fe4000f8e0209 */
[----:B------:R-:W-:-:S02]  /*0f40*/  ULOP3.LUT UR17, UR18, UR17, URZ, 0xc0, !UPT ;  /* 0x0000001112117292 */ /* 0x000fc4000f8ec03f */
[----:B------:R-:W-:Y:S01]  /*0f50*/  UIMAD UR4, UR10, UR22, UR25 ;  /* 0x000000160a0472a4 */ /* 0x000fe2000f8e0219 */
[----:B------:R-:W-:Y:S02]  /*0f60*/  ULDC UR5, c[0x0][0x710] ;  /* 0x0001c40000057ab9 */ /* 0x000fe40000000800 */
[----:B------:R-:W-:Y:S02]  /*0f70*/  UIMAD UR7, UR9, UR5, UR7 ;  /* 0x00000005090772a4 */ /* 0x000fe4000f8e0207 */
[----:B------:R-:W-:-:S04]  /*0f80*/  UIMAD UR4, UR4, UR19, UR17 ;  /* 0x00000013040472a4 */ /* 0x000fc8000f8e0211 */
[----:B------:R-:W-:Y:S02]  /*0f90*/  USEL UR9, UR4, UR7, !UP2 ;  /* 0x0000000704097287 */ /* 0x000fe4000d000000 */
[----:B------:R-:W-:-:S12]  /*0fa0*/  USEL UR10, UR7, UR4, !UP2 ;  /* 0x00000004070a7287 */ /* 0x000fd8000d000000 */
.L_x_8:
[----:B------:R-:W-:-:S08]  /*0fb0*/  NOP ;  /* 0x0000000000007918 */ /* 0x000fd00000000000 */
[----:B------:R-:W1:Y:S02]  /*0fc0*/  USETMAXREG.TRY_ALLOC.CTAPOOL UP0, 0xf0 ;  /* 0x000000f0000079c8 */ /* 0x000e640008000600 */
[----:B-1----:R-:W-:-:S13]  /*0fd0*/  PLOP3.LUT P1, PT, PT, PT, UP0, 0x80, 0x0 ;  /* 0x000000000000781c */ /* 0x002fda0003f2f008 */
[----:B------:R-:W-:Y:S05]  /*0fe0*/  @!P1 BRA `(.L_x_8) ;  /* 0xfffffffc00f09947 */ /* 0x000fea000383ffff */
[----:B------:R-:W-:Y:S01]  /*0ff0*/  ULDC.64 UR4, c[0x0][0x698] ;  /* 0x0001a60000047ab9 */ /* 0x000fe20000000a00 */
[----:B------:R-:W-:Y:S01]  /*1000*/  ULDC.64 UR16, c[0x0][0x208] ;  /* 0x0000820000107ab9 */ /* 0x000fe20000000a00 */
[----:B------:R-:W-:-:S04]  /*1010*/  ISETP.NE.U32.AND P1, PT, RZ, UR4, PT ;  /* 0x00000004ff007c0c */ /* 0x000fc8000bf25070 */
[----:B------:R-:W-:-:S13]  /*1020*/  ISETP.NE.AND.EX P1, PT, RZ, UR5, PT, P1 ;  /* 0x00000005ff007c0c */ /* 0x000fda000bf25310 */
[----:B------:R-:W-:Y:S05]  /*1030*/  @!P1 BRA `(.L_x_11) ;  /* 0x0000000000209947 */ /* 0x000fea0003800000 */
[----:B------:R-:W1:Y:S02]  /*1040*/  LDC.64 R2, c[0x0][0x698] ;  /* 0x0001a600ff027b82 */ /* 0x000e640000000a00 */
[----:B-1----:R-:W2:Y:S02]  /*1050*/  LDG.E.64 R2, desc[UR16][R2.64] ;  /* 0x0000001002027981 */ /* 0x002ea4000c1e1b00 */
[----:B--2---:R-:W-:-:S04]  /*1060*/  ISETP.NE.U32.AND P1, PT, R2, RZ, PT ;  /* 0x000000ff0200720c */ /* 0x004fc80003f25070 */
[----:B------:R-:W-:-:S13]  /*1070*/  ISETP.NE.AND.EX P1, PT, R3, RZ, PT, P1 ;  /* 0x000000ff0300720c */ /* 0x000fda0003f25310 */
[----:B------:R-:W-:Y:S05]  /*1080*/  @!P1 BRA `(.L_x_11) ;  /* 0x00000000000c9947 */ /* 0x000fea0003800000 */
[----:B------:R-:W2:Y:S02]  /*1090*/  LD.E R2, desc[UR16][R2.64] ;  /* 0x0000001002027980 */ /* 0x000ea4000c101900 */
[----:B--2---:R-:W-:Y:S01]  /*10a0*/  R2UR UR20, R2 ;  /* 0x00000000021472ca */ /* 0x004fe200000e0000 */
[----:B------:R-:W-:-:S14]  /*10b0*/  BRA `(.L_x_12) ;  /* 0x0000000000247947 */ /* 0x000fdc0003800000 */
.L_x_11:
[----:B------:R-:W-:Y:S02]  /*10c0*/  ULDC.64 UR4, c[0x0][0x688] ;  /* 0x0001a20000047ab9 */ /* 0x000fe40000000a00 */
[----:B------:R-:W-:-:S04]  /*10d0*/  ISETP.NE.U32.AND P1, PT, RZ, UR4, PT ;  /* 0x00000004ff007c0c */ /* 0x000fc8000bf25070 */
[----:B------:R-:W-:-:S13]  /*10e0*/  ISETP.NE.AND.EX P1, PT, RZ, UR5, PT, P1 ;  /* 0x00000005ff007c0c */ /* 0x000fda000bf25310 */
[----:B------:R-:W-:Y:S05]  /*10f0*/  @!P1 BRA `(.L_x_13) ;  /* 0x0000000000109947 */ /* 0x000fea0003800000 */
[----:B------:R-:W1:Y:S02]  /*1100*/  LDC.64 R2, c[0x0][0x688] ;  /* 0x0001a200ff027b82 */ /* 0x000e640000000a00 */
[----:B-1----:R-:W2:Y:S02]  /*1110*/  LDG.E R2, desc[UR16][R2.64] ;  /* 0x0000001002027981 */ /* 0x002ea4000c1e1900 */
[----:B--2---:R-:W-:Y:S01]  /*1120*/  R2UR UR20, R2 ;  /* 0x00000000021472ca */ /* 0x004fe200000e0000 */
[----:B------:R-:W-:-:S14]  /*1130*/  BRA `(.L_x_12) ;  /* 0x0000000000047947 */ /* 0x000fdc0003800000 */
.L_x_13:
[----:B------:R-:W-:-:S05]  /*1140*/  ULDC UR20, c[0x0][0x680] ;  /* 0x0001a00000147ab9 */ /* 0x000fca0000000800 */
.L_x_12:
[----:B------:R-:W-:Y:S02]  /*1150*/  ULDC.64 UR4, c[0x0][0x6a0] ;  /* 0x0001a80000047ab9 */ /* 0x000fe40000000a00 */
        /* <DEDUP_REMOVED lines=11> */
.L_x_14:
        /* <DEDUP_REMOVED lines=8> */
.L_x_16:
[----:B------:R-:W-:-:S05]  /*1290*/  ULDC UR19, c[0x0][0x684] ;  /* 0x0001a10000137ab9 */ /* 0x000fca0000000800 */
.L_x_15:
[----:B------:R-:W-:-:S13]  /*12a0*/  LOP3.LUT P1, RZ, R0, 0xff, RZ, 0xc0, !PT ;  /* 0x000000ff00ff7812 */ /* 0x000fda000782c0ff */
[----:B------:R-:W-:Y:S05]  /*12b0*/  @!P1 EXIT ;  /* 0x000000000000994d */ /* 0x000fea0003800000 */
[----:B------:R-:W-:Y:S01]  /*12c0*/  ULDC UR4, c[0x0][0x28c] ;  /* 0x0000a30000047ab9 */ /* 0x000fe20000000800 */
[----:B------:R-:W-:Y:S02]  /*12d0*/  ULOP3.LUT UR18, UR6, 0x1, URZ, 0xfc, !UPT ;  /* 0x0000000106127892 */ /* 0x000fe4000f8efc3f */
[----:B------:R-:W-:-:S04]  /*12e0*/  UIADD3 UR4, UR4, 0x7f, URZ ;  /* 0x0000007f04047890 */ /* 0x000fc8000fffe03f */
[----:B------:R-:W-:-:S04]  /*12f0*/  USHF.R.S32.HI UR5, URZ, 0x1f, UR4 ;  /* 0x0000001f3f057899 */ /* 0x000fc80008011404 */
[----:B------:R-:W-:-:S03]  /*1300*/  ULEA.HI UR5, UR5, UR4, URZ, 0x7 ;  /* 0x0000000405057291 */ /* 0x000fc6000f8f383f */
[----:B------:R-:W-:Y:S01]  /*1310*/  UMOV UR4, URZ ;  /* 0x0000003f00047c82 */ /* 0x000fe20008000000 */
[----:B------:R-:W-:-:S03]  /*1320*/  USHF.R.S32.HI UR7, URZ, 0x7, UR5 ;  /* 0x000000073f077899 */ /* 0x000fc60008011405 */
[----:B------:R-:W-:-:S09]  /*1330*/  UMOV UR5, URZ ;  /* 0x0000003f00057c82 */ /* 0x000fd20008000000 */
.L_x_413:
[----:B------:R-:W-:Y:S01]  /*1340*/  STL [R1], RZ ;  /* 0x000000ff01007387 */ /* 0x000fe20000100800 */
[----:B------:R-:W-:Y:S01]  /*1350*/  UISETP.LT.AND UP0, UPT, URZ, UR7, UPT ;  /* 0x000000073f00728c */ /* 0x000fe2000bf01270 */
[----:B---3--:R-:W-:Y:S02]  /*1360*/  CS2R R24, SRZ ;  /* 0x0000000000187805 */ /* 0x008fe4000001ff00 */
[----:B------:R-:W-:Y:S01]  /*1370*/  CS2R R26, SRZ ;  /* 0x00000000001a7805 */ /* 0x000fe2000001ff00 */
[----:B------:R-:W-:Y:S01]  /*1380*/  STL [R1+0x4], RZ ;  /* 0x000004ff01007387 */ /* 0x000fe20000100800 */
[----:B------:R-:W-:Y:S01]  /*1390*/  USEL UR11, URZ, UR7, UP0 ;  /* 0x000000073f0b7287 */ /* 0x000fe20008000000 */
[----:B------:R-:W-:Y:S02]  /*13a0*/  CS2R R28, SRZ ;  /* 0x00000000001c7805 */ /* 0x000fe4000001ff00 */
[----:B------:R-:W-:Y:S01]  /*13b0*/  CS2R R30, SRZ ;  /* 0x00000000001e7805 */ /* 0x000fe2000001ff00 */
[----:B------:R-:W-:Y:S01]  /*13c0*/  STL [R1+0x8], RZ ;  /* 0x000008ff01007387 */ /* 0x000fe20000100800 */
[----:B------:R-:W-:Y:S01]  /*13d0*/  UIADD3 UR11, UR7, -UR11, URZ ;  /* 0x8000000b070b7290 */ /* 0x000fe2000fffe03f */
[----:B------:R-:W-:-:S02]  /*13e0*/  CS2R R32, SRZ ;  /* 0x0000000000207805 */ /* 0x000fc4000001ff00 */
[----:B------:R-:W-:Y:S01]  /*13f0*/  CS2R R34, SRZ ;  /* 0x0000000000227805 */ /* 0x000fe2000001ff00 */
[----:B------:R-:W-:Y:S01]  /*1400*/  STL [R1+0xc], RZ ;  /* 0x00000cff01007387 */ /* 0x000fe20000100800 */
[----:B------:R-:W-:Y:S01]  /*1410*/  UISETP.GE.AND UP0, UPT, UR11, 0x1, UPT ;  /* 0x000000010b00788c */ /* 0x000fe2000bf06270 */
[----:B------:R-:W-:Y:S02]  /*1420*/  CS2R R36, SRZ ;  /* 0x0000000000247805 */ /* 0x000fe4000001ff00 */
[----:B------:R-:W-:Y:S01]  /*1430*/  CS2R R38, SRZ ;  /* 0x0000000000267805 */ /* 0x000fe2000001ff00 */
[----:B------:R-:W-:Y:S01]  /*1440*/  STL [R1+0x10], RZ ;  /* 0x000010ff01007387 */ /* 0x000fe20000100800 */
[----:B------:R-:W-:Y:S02]  /*1450*/  CS2R R40, SRZ ;  /* 0x0000000000287805 */ /* 0x000fe4000001ff00 */
[----:B------:R-:W-:Y:S02]  /*1460*/  CS2R R42, SRZ ;  /* 0x00000000002a7805 */ /* 0x000fe4000001ff00 */
[----:B------:R-:W-:Y:S01]  /*1470*/  PLOP3.LUT P1, PT, PT, PT, UP0, 0x80, 0x0 ;  /* 0x000000000000781c */ /* 0x000fe20003f2f008 */
[----:B------:R-:W-:Y:S01]  /*1480*/  STL [R1+0x14], RZ ;  /* 0x000014ff01007387 */ /* 0x000fe20000100800 */
[----:B------:R-:W-:-:S02]  /*1490*/  CS2R R44, SRZ ;  /* 0x00000000002c7805 */ /* 0x000fc4000001ff00 */
[----:B------:R-:W-:Y:S02]  /*14a0*/  CS2R R46, SRZ ;  /* 0x00000000002e7805 */ /* 0x000fe4000001ff00 */
[----:B------:R-:W-:Y:S01]  /*14b0*/  CS2R R48, SRZ ;  /* 0x0000000000307805 */ /* 0x000fe2000001ff00 */
[----:B------:R-:W-:Y:S01]  /*14c0*/  STL [R1+0x18], RZ ;  /* 0x000018ff01007387 */ /* 0x000fe20000100800 */
[----:B------:R-:W-:Y:S02]  /*14d0*/  CS2R R50, SRZ ;  /* 0x0000000000327805 */ /* 0x000fe4000001ff00 */
[----:B------:R-:W-:Y:S02]  /*14e0*/  CS2R R52, SRZ ;  /* 0x0000000000347805 */ /* 0x000fe4000001ff00 */
[----:B------:R-:W-:Y:S01]  /*14f0*/  CS2R R54, SRZ ;  /* 0x0000000000367805 */ /* 0x000fe2000001ff00 */
        /* <DEDUP_REMOVED lines=64> */
[----:B------:R-:W-:Y:S04]  /*1900*/  STL [R1+0x5c], RZ ;  /* 0x00005cff01007387 */ /* 0x000fe80000100800 */
        /* <DEDUP_REMOVED lines=53> */
[----:B------:R-:W-:Y:S01]  /*1c60*/  STL [R1+0x134], RZ ;  /* 0x000134ff01007387 */ /* 0x000fe20000100800 */
[----:B-1----:R-:W1:Y:S03]  /*1c70*/  S2R R0, SR_TID.X ;  /* 0x0000000000007919 */ /* 0x002e660000002100 */
        /* <DEDUP_REMOVED lines=8> */
[----:B-1----:R-:W-:-:S03]  /*1d00*/  LOP3.LUT R0, R0, 0x80, RZ, 0xc0, !PT ;  /* 0x0000008000007812 */ /* 0x002fc600078ec0ff */
[----:B------:R-:W-:Y:S01]  /*1d10*/  STL [R1+0x158], RZ ;  /* 0x000158ff01007387 */ /* 0x000fe20000100800 */
[----:B------:R-:W-:-:S03]  /*1d20*/  SHF.R.U32.HI R0, RZ, 0x7, R0 ;  /* 0x00000007ff007819 */ /* 0x000fc60000011600 */
        /* <DEDUP_REMOVED lines=33> */
[----:B------:R-:W1:Y:S04]  /*1f40*/  SHFL.IDX PT, R0, R0, RZ, 0x1f ;  /* 0x00001fff00007589 */ /* 0x000e6800000e0000 */
[----:B------:R2:W-:Y:S04]  /*1f50*/  STL [R1+0x1e0], RZ ;  /* 0x0001e0ff01007387 */ /* 0x0005e80000100800 */
[----:B------:R2:W-:Y:S04]  /*1f60*/  STL [R1+0x1e4], RZ ;  /* 0x0001e4ff01007387 */ /* 0x0005e80000100800 */
[----:B------:R2:W-:Y:S04]  /*1f70*/  STL [R1+0x1e8], RZ ;  /* 0x0001e8ff01007387 */ /* 0x0005e80000100800 */
[----:B------:R2:W-:Y:S04]  /*1f80*/  STL [R1+0x1ec], RZ ;  /* 0x0001ecff01007387 */ /* 0x0005e80000100800 */
[----:B------:R2:W-:Y:S04]  /*1f90*/  STL [R1+0x1f0], RZ ;  /* 0x0001f0ff01007387 */ /* 0x0005e80000100800 */
[----:B------:R2:W-:Y:S01]  /*1fa0*/  STL [R1+0x1f4], RZ ;  /* 0x0001f4ff01007387 */ /* 0x0005e20000100800 */
[----:B-1----:R-:W-:-:S03]  /*1fb0*/  R2UR UR12, R0 ;  /* 0x00000000000c72ca */ /* 0x002fc600000e0000 */
[----:B------:R2:W-:Y:S04]  /*1fc0*/  STL [R1+0x1f8], RZ ;  /* 0x0001f8ff01007387 */ /* 0x0005e80000100800 */
[----:B------:R2:W-:Y:S01]  /*1fd0*/  STL [R1+0x1fc], RZ ;  /* 0x0001fcff01007387 */ /* 0x0005e20000100800 */
[----:B------:R-:W-:Y:S07]  /*1fe0*/  @!P1 BRA `(.L_x_17) ;  /* 0x0000002c00749947 */ /* 0x000fee0003800000 */
[----:B------:R-:W1:Y:S01]  /*1ff0*/  S2UR UR15, SR_CgaCtaId ;  /* 0x00000000000f79c3 */ /* 0x000e620000008800 */
[----:B------:R-:W-:Y:S01]  /*2000*/  ULEA.HI UR13, UR12, UR12, URZ, 0x1 ;  /* 0x0000000c0c0d7291 */ /* 0x000fe2000f8f083f */
[----:B------:R-:W-:Y:S01]  /*2010*/  IMAD.U32 R2, RZ, RZ, UR5 ;  /* 0x00000005ff027e24 */ /* 0x000fe2000f8e00ff */
[----:B------:R-:W-:Y:S01]  /*2020*/  UMOV UR14, 0x400 ;  /* 0x00000400000e7882 */ /* 0x000fe20000000000 */
[----:B------:R-:W-:Y:S02]  /*2030*/  UPLOP3.LUT UP0, UPT, UPT, UPT, UPT, 0x40, 0x0 ;  /* 0x000000000000789c */ /* 0x000fe40003f0e870 */
[----:B------:R-:W-:Y:S01]  /*2040*/  ULOP3.LUT UR13, UR13, 0xffffe, URZ, 0xc0, !UPT ;  /* 0x000ffffe0d0d7892 */ /* 0x000fe2000f8ec03f */
[----:B------:R-:W-:Y:S01]  /*2050*/  UMOV UR22, UR4 ;  /* 0x0000000400167c82 */ /* 0x000fe20008000000 */
[----:B------:R-:W-:Y:S02]  /*2060*/  UMOV UR23, UR4 ;  /* 0x0000000400177c82 */ /* 0x000fe40008000000 */
[----:B------:R-:W-:-:S02]  /*2070*/  UIADD3 UR13, UR12, -UR13, URZ ;  /* 0x8000000d0c0d7290 */ /* 0x000fc4000fffe03f */
[----:B-1----:R-:W-:-:S04]  /*2080*/  ULEA UR14, UR15, UR14, 0x18 ;  /* 0x0000000e0f0e7291 */ /* 0x002fc8000f8ec03f */
[----:B------:R-:W-:-:S04]  /*2090*/  ULEA UR13, UR13, UR14, 0xc ;  /* 0x0000000e0d0d7291 */ /* 0x000fc8000f8e603f */
[----:B------:R-:W-:-:S04]  /*20a0*/  UIADD3 UR13, UR13, 0x100, URZ ;  /* 0x000001000d0d7890 */ /* 0x000fc8000fffe03f */
[----:B------:R-:W-:-:S04]  /*20b0*/  USHF.R.U32.HI UR13, URZ, 0x4, UR13 ;  /* 0x000000043f0d7899 */ /* 0x000fc8000801160d */
[----:B------:R-:W-:-:S12]  /*20c0*/  ULOP3.LUT UR21, UR13, 0x3fff, URZ, 0xc0, !UPT ;  /* 0x00003fff0d157892 */ /* 0x000fd8000f8ec03f */
.L_x_24:
[----:B------:R-:W-:-:S06]  /*20d0*/  UISETP.NE.AND UP1, UPT, UR18, 0x3, UPT ;  /* 0x000000031200788c */ /* 0x000fcc000bf25270 */
[----:B------:R-:W-:-:S13]  /*20e0*/  PLOP3.LUT P2, PT, PT, PT, UP1, 0x80, 0x0 ;  /* 0x000000000000781c */ /* 0x000fda0003f4f018 */
[----:B0-----:R-:W-:Y:S05]  /*20f0*/  @!P2 BRA `(.L_x_18) ;  /* 0x000000000004a947 */ /* 0x001fea0003800000 */
[----:B------:R-:W-:Y:S01]  /*2100*/  BPT.TRAP 0x1 ;  /* 0x000000040000795c */ /* 0x000fe20000300000 */
.L_x_18:
[----:B------:R-:W1:Y:S01]  /*2110*/  S2UR UR13, SR_CgaCtaId ;  /* 0x00000000000d79c3 */ /* 0x000e620000008800 */
[----:B------:R-:W-:Y:S01]  /*2120*/  UMOV UR12, 0x400 ;  /* 0x00000400000c7882 */ /* 0x000fe20000000000 */
[----:B------:R-:W-:Y:S01]  /*2130*/  SHF.L.U32 R0, R2, 0x1f, RZ ;  /* 0x0000001f02007819 */ /* 0x000fe200000006ff */
[----:B-1----:R-:W-:-:S04]  /*2140*/  ULEA UR26, UR13, UR12, 0x18 ;  /* 0x0000000c0d1a7291 */ /* 0x002fc8000f8ec03f */
[----:B------:R-:W-:-:S09]  /*2150*/  ULEA UR12, UR22, UR26, 0x3 ;  /* 0x0000001a160c7291 */ /* 0x000fd2000f8e183f */
[----:B------:R1:W3:Y:S01]  /*2160*/  SYNCS.PHASECHK.TRANS64.TRYWAIT P1, [UR12], R0 ;  /* 0x00000000ff0075a7 */ /* 0x0002e2000802014c */
[----:B------:R-:W-:Y:S05]  /*2170*/  @!P2 BRA `(.L_x_19) ;  /* 0x000000000004a947 */ /* 0x000fea0003800000 */
[----:B------:R-:W-:Y:S01]  /*2180*/  BPT.TRAP 0x1 ;  /* 0x000000040000795c */ /* 0x000fe20000300000 */
.L_x_19:
[----:B---3--:R-:W-:Y:S05]  /*2190*/  @P1 BRA `(.L_x_20) ;  /* 0x0000000000081947 */ /* 0x008fea0003800000 */
[----:B------:R-:W3:Y:S02]  /*21a0*/  SYNCS.PHASECHK.TRANS64.TRYWAIT P1, [UR12], R0 ;  /* 0x00000000ff0075a7 */ /* 0x000ee4000802014c */
[----:B---3--:R-:W-:Y:S05]  /*21b0*/  @!P1 BRA `(.L_x_21) ;  /* 0x0000017800949947 */ /* 0x008fea0003800000 */
.L_x_20:
[----:B------:R-:W-:Y:S04]  /*21c0*/  STL.64 [R1+0x658], R150 ;  /* 0x0006589601007387 */ /* 0x000fe80000100a00 */
        /* <DEDUP_REMOVED lines=62> */
[----:B------:R4:W-:Y:S04]  /*25b0*/  STL.64 [R1+0x460], R24 ;  /* 0x0004601801007387 */ /* 0x0009e80000100a00 */
[----:B----4-:R-:W4:Y:S04]  /*25c0*/  LDL.LU.64 R24, [R1] ;  /* 0x0000000001187983 */ /* 0x010f280000300a00 */
[----:B------:R-:W4:Y:S04]  /*25d0*/  LDL.LU.64 R26, [R1+0x8] ;  /* 0x00000800011a7983 */ /* 0x000f280000300a00 */
        /* <DEDUP_REMOVED lines=61> */
[----:B------:R-:W4:Y:S01]  /*29b0*/  LDL.LU.64 R150, [R1+0x1f8] ;  /* 0x0001f80001967983 */ /* 0x000f220000300a00 */
[----:B------:R-:W1:Y:S02]  /*29c0*/  S2R R4, SR_TID.X ;  /* 0x0000000000047919 */ /* 0x000e640000002100 */
[C---:B-1-3--:R-:W-:Y:S01]  /*29d0*/  IMAD.SHL.U32 R0, R4.reuse, 0x40, RZ ;  /* 0x0000004004007824 */ /* 0x04afe200078e00ff */
[----:B------:R-:W-:-:S04]  /*29e0*/  SHF.L.U32 R3, R4, 0xa, RZ ;  /* 0x0000000a04037819 */ /* 0x000fc800000006ff */
[----:B------:R-:W-:-:S04]  /*29f0*/  LOP3.LUT R0, R0, 0x3800, RZ, 0xc0, !PT ;  /* 0x0000380000007812 */ /* 0x000fc800078ec0ff */
[----:B------:R-:W-:Y:S01]  /*2a00*/  LOP3.LUT R0, R0, 0x400, R3, 0xf8, !PT ;  /* 0x0000040000007812 */ /* 0x000fe200078ef803 */
[----:B------:R-:W-:-:S05]  /*2a10*/  IMAD.SHL.U32 R3, R4, 0x20, RZ ;  /* 0x0000002004037824 */ /* 0x000fca00078e00ff */
[----:B------:R-:W-:Y:S01]  /*2a20*/  LOP3.LUT R0, R0, 0x380, R3, 0xf8, !PT ;  /* 0x0000038000007812 */ /* 0x000fe200078ef803 */
[----:B------:R-:W-:-:S05]  /*2a30*/  IMAD.SHL.U32 R3, R4, 0x10, RZ ;  /* 0x0000001004037824 */ /* 0x000fca00078e00ff */
[----:B------:R-:W-:-:S04]  /*2a40*/  LOP3.LUT R0, R0, 0x20, R3, 0xf8, !PT ;  /* 0x0000002000007812 */ /* 0x000fc800078ef803 */
[----:B------:R-:W-:Y:S01]  /*2a50*/  SHF.R.U32.HI R3, RZ, 0x3, R0 ;  /* 0x00000003ff037819 */ /* 0x000fe20000011600 */
[----:B------:R-:W-:-:S05]  /*2a60*/  IMAD.U32 R0, RZ, RZ, UR22 ;  /* 0x00000016ff007e24 */ /* 0x000fca000f8e00ff */
[----:B------:R-:W-:-:S05]  /*2a70*/  LEA R0, R0, R3, 0xc ;  /* 0x0000000300007211 */ /* 0x000fca00078e60ff */
[----:B------:R-:W4:Y:S01]  /*2a80*/  LDS R152, [R0+UR26+0x30100] ;  /* 0x0301001a00987984 */ /* 0x000f220008000800 */
[----:B------:R-:W-:-:S04]  /*2a90*/  UIADD3 UR12, UR26, 0x10100, URZ ;  /* 0x000101001a0c7890 */ /* 0x000fc8000fffe03f */
[----:B------:R-:W-:-:S04]  /*2aa0*/  USHF.R.U32.HI UR12, URZ, 0x4, UR12 ;  /* 0x000000043f0c7899 */ /* 0x000fc8000801160c */
[----:B------:R-:W-:Y:S02]  /*2ab0*/  ULOP3.LUT UR12, UR12, 0x3fff, URZ, 0xc0, !UPT ;  /* 0x00003fff0c0c7892 */ /* 0x000fe4000f8ec03f */
[----:B------:R-:W-:Y:S02]  /*2ac0*/  ULOP3.LUT UR24, UR21, 0x10000, URZ, 0xfc, !UPT ;  /* 0x0001000015187892 */ /* 0x000fe4000f8efc3f */
[----:B------:R-:W-:Y:S02]  /*2ad0*/  ULOP3.LUT UR12, UR12, 0x10000, URZ, 0xfc, !UPT ;  /* 0x000100000c0c7892 */ /* 0x000fe4000f8efc3f */
[----:B------:R-:W-:Y:S02]  /*2ae0*/  ULEA UR24, UR22, UR24, 0xa ;  /* 0x0000001816187291 */ /* 0x000fe4000f8e503f */
[----:B------:R-:W-:Y:S01]  /*2af0*/  ULEA UR25, UR22, UR12, 0xb ;  /* 0x0000000c16197291 */ /* 0x000fe2000f8e583f */
[----:B------:R-:W-:Y:S01]  /*2b00*/  UMOV UR13, 0x80000020 ;  /* 0x80000020000d7882 */ /* 0x000fe20000000000 */
[----:B------:R-:W-:-:S03]  /*2b10*/  UMOV UR15, 0x40000040 ;  /* 0x40000040000f7882 */ /* 0x000fc60000000000 */
[----:B------:R-:W-:Y:S02]  /*2b20*/  UMOV UR12, UR24 ;  /* 0x00000018000c7c82 */ /* 0x000fe40008000000 */
[----:B------:R-:W-:Y:S01]  /*2b30*/  UMOV UR14, UR25 ;  /* 0x00000019000e7c82 */ /* 0x000fe20008000000 */
[----:B------:R1:W-:Y:S01]  /*2b40*/  STL [R1+0x458], R2 ;  /* 0x0004580201007387 */ /* 0x0003e20000100800 */
[----:B----4-:R-:W-:-:S06]  /*2b50*/  WARPGROUP.ARRIVE ;  /* 0x00000000000079c5 */ /* 0x010fcc0000000000 */
[----:B------:R-:W-:Y:S03]  /*2b60*/  IGMMA.SP.64x256x64.S8.S8 R24, gdesc[UR12], R24, UP0, R152, gsb0 ;  /* 0x068098000c1879f1 */ /* 0x000fe6000b841218 */
[----:B------:R-:W-:Y:S02]  /*2b70*/  WARPGROUP.DEPBAR.LE gsb0, 0x0 ;  /* 0x00008000000079c5 */ /* 0x000fe40000010000 */
[----:B------:R-:W-:Y:S04]  /*2b80*/  STL.64 [R1], R24 ;  /* 0x0000001801007387 */ /* 0x000fe80000100a00 */
[----:B------:R-:W-:Y:S04]  /*2b90*/  STL.64 [R1+0x8], R26 ;  /* 0x0000081a01007387 */ /* 0x000fe80000100a00 */
[----:B------:R-:W-:Y:S04]  /*2ba0*/  STL.64 [R1+0x10], R28 ;  /* 0x0000101c01007387 */ /* 0x000fe80000100a00 */
[----:B------:R-:W-:Y:S04]  /*2bb0*/  STL.64 [R1+0x18], R30 ;  /* 0x0000181e01007387 */ /* 0x000fe80000100a00 */
[----:B------:R-:W-:Y:S04]  /*2bc0*/  STL.64 [R1+0x20], R32 ;  /* 0x0000202001007387 */ /* 0x000fe80000100a00 */
[----:B------:R-:W-:Y:S04]  /*2bd0*/  STL.64 [R1+0x28], R34 ;  /* 0x0000282201007387 */ /* 0x000fe80000100a00 */
[----:B------:R-:W-:Y:S04]  /*2be0*/  STL.64 [R1+0x30], R36 ;  /* 0x0000302401007387 */ /* 0x000fe80000100a00 */
[----:B------:R-:W-:Y:S01]  /*2bf0*/  STL.64 [R1+0x38], R38 ;  /* 0x0000382601007387 */ /* 0x000fe20000100a00 */
[----:B------:R-:W-:-:S03]  /*2c00*/  MOV R4, R150 ;  /* 0x0000009600047202 */ /* 0x000fc60000000f00 */
[----:B------:R-:W-:Y:S01]  /*2c10*/  STL.64 [R1+0x40], R40 ;  /* 0x0000402801007387 */ /* 0x000fe20000100a00 */
[----:B------:R-:W-:-:S03]  /*2c20*/  IMAD.MOV.U32 R3, RZ, RZ, R151 ;  /* 0x000000ffff037224 */ /* 0x000fc600078e0097 */
[----:B------:R-:W-:Y:S01]  /*2c30*/  STL.64 [R1+0x48], R42 ;  /* 0x0000482a01007387 */ /* 0x000fe20000100a00 */
[----:B0-----:R-:W-:-:S03]  /*2c40*/  IMAD.MOV.U32 R6, RZ, RZ, R148 ;  /* 0x000000ffff067224 */ /* 0x001fc600078e0094 */
[----:B------:R-:W-:Y:S01]  /*2c50*/  STL.64 [R1+0x50], R44 ;  /* 0x0000502c01007387 */ /* 0x000fe20000100a00 */
[----:B------:R-:W-:Y:S01]  /*2c60*/  IMAD.MOV.U32 R5, RZ, RZ, R149 ;  /* 0x000000ffff057224 */ /* 0x000fe200078e0095 */
[----:B------:R-:W-:Y:S02]  /*2c70*/  MOV R8, R146 ;  /* 0x0000009200087202 */ /* 0x000fe40000000f00 */
[----:B------:R0:W-:Y:S01]  /*2c80*/  STL [R1+0x58], R46 ;  /* 0x0000582e01007387 */ /* 0x0001e20000100800 */
[----:B------:R-:W-:-:S03]  /*2c90*/  IMAD.MOV.U32 R7, RZ, RZ, R147 ;  /* 0x000000ffff077224 */ /* 0x000fc600078e0093 */
[----:B------:R-:W3:Y:S01]  /*2ca0*/  LDL.LU.64 R150, [R1+0x658] ;  /* 0x0006580001967983 */ /* 0x000ee20000300a00 */
[----:B------:R-:W-:Y:S01]  /*2cb0*/  IMAD.MOV.U32 R10, RZ, RZ, R144 ;  /* 0x000000ffff0a7224 */ /* 0x000fe200078e0090 */
[----:B------:R-:W-:Y:S01]  /*2cc0*/  MOV R12, R142 ;  /* 0x0000008e000c7202 */ /* 0x000fe20000000f00 */
[----:B------:R-:W-:Y:S01]  /*2cd0*/  IMAD.MOV.U32 R9, RZ, RZ, R145 ;  /* 0x000000ffff097224 */ /* 0x000fe200078e0091 */
[----:B------:R-:W3:Y:S01]  /*2ce0*/  LDL.LU.64 R148, [R1+0x650] ;  /* 0x0006500001947983 */ /* 0x000ee20000300a00 */
        /* <DEDUP_REMOVED lines=140> */
[----:B------:R-:W-:Y:S02]  /*35b0*/  IMAD.MOV.U32 R235, RZ, RZ, R48 ;  /* 0x000000ffffeb7224 */ /* 0x000fe400078e0030 */
[----:B------:R-:W-:Y:S01]  /*35c0*/  IMAD.MOV.U32 R234, RZ, RZ, R49 ;  /* 0x000000ffffea7224 */ /* 0x000fe200078e0031 */
[----:B------:R-:W3:Y:S01]  /*35d0*/  LDL.LU.64 R52, [R1+0x4d0] ;  /* 0x0004d00001347983 */ /* 0x000ee20000300a00 */
[----:B-1----:R-:W-:-:S03]  /*35e0*/  IMAD.MOV.U32 R2, RZ, RZ, R47 ;  /* 0x000000ffff027224 */ /* 0x002fc600078e002f */
[----:B------:R-:W3:Y:S04]  /*35f0*/  LDL.LU.64 R50, [R1+0x4c8] ;  /* 0x0004c80001327983 */ /* 0x000ee80000300a00 */
[----:B------:R-:W3:Y:S04]  /*3600*/  LDL.LU.64 R48, [R1+0x4c0] ;  /* 0x0004c00001307983 */ /* 0x000ee80000300a00 */
[----:B0-----:R-:W3:Y:S04]  /*3610*/  LDL.LU.64 R46, [R1+0x4b8] ;  /* 0x0004b800012e7983 */ /* 0x001ee80000300a00 */
[----:B------:R-:W3:Y:S04]  /*3620*/  LDL.LU.64 R44, [R1+0x4b0] ;  /* 0x0004b000012c7983 */ /* 0x000ee80000300a00 */
        /* <DEDUP_REMOVED lines=10> */
[----:B------:R-:W3:Y:S01]  /*36d0*/  LDS R152, [R0+UR26+0x30900] ;  /* 0x0309001a00987984 */ /* 0x000ee20008000800 */
[----:B------:R-:W-:Y:S01]  /*36e0*/  UIADD3 UR12, UR24, 0x200, URZ ;  /* 0x00000200180c7890 */ /* 0x000fe2000fffe03f */
[----:B------:R-:W-:Y:S01]  /*36f0*/  UMOV UR13, 0x80000020 ;  /* 0x80000020000d7882 */ /* 0x000fe20000000000 */
[----:B---3--:R-:W-:-:S07]  /*3700*/  WARPGROUP.ARRIVE ;  /* 0x00000000000079c5 */ /* 0x008fce0000000000 */
[----:B------:R-:W-:Y:S03]  /*3710*/  IGMMA.SP.64x256x64.S8.S8 R24, gdesc[UR12], R24, UP0, R152, gsb0 ;  /* 0x068098000c1879f1 */ /* 0x000fe6000b841218 */
[----:B------:R-:W-:Y:S02]  /*3720*/  WARPGROUP.DEPBAR.LE gsb0, 0x0 ;  /* 0x00008000000079c5 */ /* 0x000fe40000010000 */
        /* <DEDUP_REMOVED lines=64> */
[----:B------:R-:W1:Y:S04]  /*3b30*/  LDS R152, [R0+UR26+0x30108] ;  /* 0x0301081a00987984 */ /* 0x000e680008000800 */
[----:B0-----:R-:W1:Y:S04]  /*3b40*/  LDL.LU R24, [R1] ;  /* 0x0000000001187983 */ /* 0x001e680000300800 */
[----:B------:R-:W1:Y:S04]  /*3b50*/  LDL.LU R25, [R1+0x4] ;  /* 0x0000040001197983 */ /* 0x000e680000300800 */
        /* <DEDUP_REMOVED lines=20> */
[----:B------:R-:W1:Y:S01]  /*3ca0*/  LDL.LU R46, [R1+0x58] ;  /* 0x00005800012e7983 */ /* 0x000e620000300800 */
[----:B------:R-:W-:Y:S01]  /*3cb0*/  IMAD.MOV.U32 R47, RZ, RZ, R2 ;  /* 0x000000ffff2f7224 */ /* 0x000fe200078e0002 */
[----:B------:R-:W-:Y:S01]  /*3cc0*/  MOV R49, R234 ;  /* 0x000000ea00317202 */ /* 0x000fe20000000f00 */
        /* <DEDUP_REMOVED lines=51> */
[----:B------:R-:W-:Y:S01]  /*4000*/  UIADD3 UR12, UR24, 0x2, URZ ;  /* 0x00000002180c7890 */ /* 0x000fe2000fffe03f */
[----:B------:R-:W-:Y:S01]  /*4010*/  IMAD.MOV.U32 R83, RZ, RZ, R200 ;  /* 0x000000ffff537224 */ /* 0x000fe200078e00c8 */
[----:B------:R-:W-:Y:S01]  /*4020*/  UIADD3 UR14, UR25, 0x4, URZ ;  /* 0x00000004190e7890 */ /* 0x000fe2000fffe03f */
[----:B------:R-:W-:Y:S01]  /*4030*/  IMAD.MOV.U32 R84, RZ, RZ, R199 ;  /* 0x000000ffff547224 */ /* 0x000fe200078e00c7 */
[----:B------:R-:W-:Y:S01]  /*4040*/  UMOV UR13, 0x80000020 ;  /* 0x80000020000d7882 */ /* 0x000fe20000000000 */
[----:B------:R-:W-:Y:S01]  /*4050*/  IMAD.MOV.U32 R86, RZ, RZ, R197 ;  /* 0x000000ffff567224 */ /* 0x000fe200078e00c5 */
[----:B------:R-:W-:Y:S01]  /*4060*/  UMOV UR15, 0x40000040 ;  /* 0x40000040000f7882 */ /* 0x000fe20000000000 */
[----:B------:R-:W-:Y:S01]  /*4070*/  IMAD.MOV.U32 R87, RZ, RZ, R196 ;  /* 0x000000ffff577224 */ /* 0x000fe200078e00c4 */
[----:B------:R0:W5:Y:S01]  /*4080*/  LDL.LU R2, [R1+0x458] ;  /* 0x0004580001027983 */ /* 0x0001620000300800 */
[----:B------:R-:W-:-:S02]  /*4090*/  IMAD.MOV.U32 R88, RZ, RZ, R195 ;  /* 0x000000ffff587224 */ /* 0x000fc400078e00c3 */
[----:B------:R-:W-:Y:S02]  /*40a0*/  IMAD.MOV.U32 R90, RZ, RZ, R193 ;  /* 0x000000ffff5a7224 */ /* 0x000fe400078e00c1 */
[----:B------:R-:W-:Y:S02]  /*40b0*/  IMAD.MOV.U32 R91, RZ, RZ, R192 ;  /* 0x000000ffff5b7224 */ /* 0x000fe400078e00c0 */
[----:B------:R-:W-:Y:S02]  /*40c0*/  IMAD.MOV.U32 R92, RZ, RZ, R191 ;  /* 0x000000ffff5c7224 */ /* 0x000fe400078e00bf */
[----:B------:R-:W-:Y:S02]  /*40d0*/  IMAD.MOV.U32 R94, RZ, RZ, R189 ;  /* 0x000000ffff5e7224 */ /* 0x000fe400078e00bd */
[----:B------:R-:W-:Y:S02]  /*40e0*/  IMAD.MOV.U32 R95, RZ, RZ, R188 ;  /* 0x000000ffff5f7224 */ /* 0x000fe400078e00bc */
        /* <DEDUP_REMOVED lines=41> */
[----:B------:R-:W-:-:S06]  /*4380*/  IMAD.MOV.U32 R151, RZ, RZ, R3 ;  /* 0x000000ffff977224 */ /* 0x000fcc00078e0003 */
[----:B-1----:R-:W-:-:S06]  /*4390*/  WARPGROUP.ARRIVE ;  /* 0x00000000000079c5 */ /* 0x002fcc0000000000 */
[----:B------:R-:W-:Y:S03]  /*43a0*/  IGMMA.SP.64x256x64.S8.S8 R24, gdesc[UR12], R24, R152, gsb0 ;  /* 0x068098000c1879f1 */ /* 0x000fe60008041218 */
        /* <DEDUP_REMOVED lines=65> */
[----:B------:R-:W3:Y:S04]  /*47c0*/  LDS R152, [R0+UR26+0x30908] ;  /* 0x0309081a00987984 */ /* 0x000ee80008000800 */
[----:B-1----:R-:W3:Y:S04]  /*47d0*/  LDL.LU.64 R150, [R1+0x450] ;  /* 0x0004500001967983 */ /* 0x002ee80000300a00 */
        /* <DEDUP_REMOVED lines=62> */
[----:B------:R-:W3:Y:S01]  /*4bc0*/  LDL.LU.64 R24, [R1+0x258] ;  /* 0x0002580001187983 */ /* 0x000ee20000300a00 */
[----:B------:R-:W-:Y:S01]  /*4bd0*/  UIADD3 UR12, UR24, 0x202, URZ ;  /* 0x00000202180c7890 */ /* 0x000fe2000fffe03f */
[----:B------:R-:W-:Y:S01]  /*4be0*/  UMOV UR13, 0x80000020 ;  /* 0x80000020000d7882 */ /* 0x000fe20000000000 */
[----:B---3--:R-:W-:-:S07]  /*4bf0*/  WARPGROUP.ARRIVE ;  /* 0x00000000000079c5 */ /* 0x008fce0000000000 */
[----:B------:R-:W-:Y:S03]  /*4c00*/  IGMMA.SP.64x256x64.S8.S8 R24, gdesc[UR12], R24, R152, gsb0 ;  /* 0x068098000c1879f1 */ /* 0x000fe60008041218 */
[----:B------:R-:W-:Y:S02]  /*4c10*/  WARPGROUP.DEPBAR.LE gsb0, 0x0 ;  /* 0x00008000000079c5 */ /* 0x000fe40000010000 */
[----:B0-----:R-:W-:Y:S05]  /*4c20*/  @!P2 BRA `(.L_x_22) ;  /* 0x000000000004a947 */ /* 0x001fea0003800000 */
[----:B------:R-:W-:Y:S01]  /*4c30*/  BPT.TRAP 0x1 ;  /* 0x000000040000795c */ /* 0x000fe20000300000 */
.L_x_22:
[----:B------:R-:W3:Y:S01]  /*4c40*/  LDL R3, [R1+0x200] ;  /* 0x0002000001037983 */ /* 0x000ee20000100800 */
[----:B------:R-:W-:-:S05]  /*4c50*/  VOTEU.ANY UP0, P0 ;  /* 0x00000000003f7886 */ /* 0x000fca0000000100 */
[----:B------:R-:W-:-:S04]  /*4c60*/  @UP0 ULEA UR12, UR23, UR26, 0x3 ;  /* 0x0000001a170c0291 */ /* 0x000fc8000f8e183f */
[----:B------:R-:W-:Y:S02]  /*4c70*/  @UP0 UIADD3 UR12, UR12, 0x20, URZ ;  /* 0x000000200c0c0890 */ /* 0x000fe4000fffe03f */
[----:B------:R-:W-:-:S04]  /*4c80*/  UISETP.GT.U32.AND UP0, UPT, UR6, 0x1, UPT ;  /* 0x000000010600788c */ /* 0x000fc8000bf04070 */
[----:B------:R-:W-:Y:S02]  /*4c90*/  IMAD.U32 R0, RZ, RZ, UR12 ;  /* 0x0000000cff007e24 */ /* 0x000fe4000f8e00ff */
[----:B------:R-:W-:-:S03]  /*4ca0*/  PLOP3.LUT P1, PT, PT, PT, UP0, 0x80, 0x0 ;  /* 0x000000000000781c */ /* 0x000fc60003f2f008 */
[----:B---3--:R-:W-:-:S04]  /*4cb0*/  @P0 PRMT R0, R3, 0x654, R0 ;  /* 0x0000065403000816 */ /* 0x008fc80000000000 */
[----:B------:R0:W-:Y:S06]  /*4cc0*/  @P0 SYNCS.ARRIVE.TRANS64.RED.A1T0 RZ, [R0+URZ], RZ ;  /* 0x000000ff00ff09a7 */ /* 0x0001ec000810043f */
[----:B------:R-:W-:Y:S05]  /*4cd0*/  @P1 BRA `(.L_x_23) ;  /* 0x0000000000041947 */ /* 0x000fea0003800000 */
[----:B------:R-:W-:Y:S01]  /*4ce0*/  BPT.TRAP 0x1 ;  /* 0x000000040000795c */ /* 0x000fe20000300000 */
.L_x_23:
[----:B------:R-:W-:Y:S02]  /*4cf0*/  UISETP.GT.AND UP3, UPT, UR11, 0x1, UPT ;  /* 0x000000010b00788c */ /* 0x000fe4000bf64270 */
[----:B------:R-:W-:Y:S02]  /*4d00*/  UIADD3 UR22, UR22, 0x1, URZ ;  /* 0x0000000116167890 */ /* 0x000fe4000fffe03f */
[----:B------:R-:W-:Y:S02]  /*4d10*/  UIADD3 UR23, UR23, 0x1, URZ ;  /* 0x0000000117177890 */ /* 0x000fe4000fffe03f */
[----:B------:R-:W-:Y:S01]  /*4d20*/  PLOP3.LUT P1, PT, PT, PT, UP3, 0x80, 0x0 ;  /* 0x000000000000781c */ /* 0x000fe20003f2f038 */
[----:B------:R-:W-:Y:S02]  /*4d30*/  UISETP.NE.AND UP0, UPT, UR22, 0x4, UPT ;  /* 0x000000041600788c */ /* 0x000fe4000bf05270 */
[----:B------:R-:W-:Y:S02]  /*4d40*/  UISETP.NE.AND UP1, UPT, UR23, 0x4, UPT ;  /* 0x000000041700788c */ /* 0x000fe4000bf25270 */
[----:B------:R-:W-:-:S02]  /*4d50*/  USEL UR12, URZ, 0x1, UP0 ;  /* 0x000000013f0c7887 */ /* 0x000fc40008000000 */
[----:B------:R-:W-:Y:S02]  /*4d60*/  USEL UR22, UR22, URZ, UP0 ;  /* 0x0000003f16167287 */ /* 0x000fe40008000000 */
[----:B------:R-:W-:Y:S02]  /*4d70*/  UIADD3 UR11, UR11, -0x1, URZ ;  /* 0xffffffff0b0b7890 */ /* 0x000fe4000fffe03f */
[----:B------:R-:W-:Y:S01]  /*4d80*/  USEL UR23, UR23, URZ, UP1 ;  /* 0x0000003f17177287 */ /* 0x000fe20008800000 */
[----:B-----5:R-:W-:Y:S01]  /*4d90*/  LOP3.LUT R2, R2, UR12, RZ, 0x3c, !PT ;  /* 0x0000000c02027c12 */ /* 0x020fe2000f8e3cff */
[----:B------:R-:W-:Y:S01]  /*4da0*/  UPLOP3.LUT UP0, UPT, UPT, UPT, UPT, 0x80, 0x0 ;  /* 0x000000000000789c */ /* 0x000fe20003f0f070 */
[----:B------:R-:W-:Y:S10]  /*4db0*/  @P1 BRA `(.L_x_24) ;  /* 0xffffffd000c41947 */ /* 0x000ff4000383ffff */
.L_x_17:
[----:B------:R-:W1:Y:S01]  /*4dc0*/  S2R R5, SR_TID.X ;  /* 0x0000000000057919 */ /* 0x000e620000002100 */
[----:B------:R-:W-:Y:S02]  /*4dd0*/  USHF.L.U32 UR11, UR10, 0x8, URZ ;  /* 0x000000080a0b7899 */ /* 0x000fe4000800063f */
[----:B------:R-:W-:Y:S01]  /*4de0*/  USHF.R.S32.HI UR12, URZ, 0x1f, UR8 ;  /* 0x0000001f3f0c7899 */ /* 0x000fe20008011408 */
[----:B------:R-:W3:Y:S01]  /*4df0*/  S2R R4, SR_TID.X ;  /* 0x0000000000047919 */ /* 0x000ee20000002100 */
[----:B------:R-:W-:Y:S01]  /*4e00*/  ULDC.64 UR14, c[0x0][0x6d0] ;  /* 0x0001b400000e7ab9 */ /* 0x000fe20000000a00 */
[----:B------:R-:W-:Y:S01]  /*4e10*/  USHF.L.U32 UR13, UR9, 0x8, URZ ;  /* 0x00000008090d7899 */ /* 0x000fe2000800063f */
[----:B------:R-:W-:Y:S01]  /*4e20*/  IMAD.U32 R14, RZ, RZ, UR14 ;  /* 0x0000000eff0e7e24 */ /* 0x000fe2000f8e00ff */
[----:B------:R-:W-:Y:S02]  /*4e30*/  UIMAD UR10, UR12, UR14, URZ ;  /* 0x0000000e0c0a72a4 */ /* 0x000fe4000f8e023f */
[----:B------:R-:W-:Y:S01]  /*4e40*/  UIADD3 UR4, UR7, UR4, URZ ;  /* 0x0000000407047290 */ /* 0x000fe2000fffe03f */
[----:B------:R-:W-:Y:S01]  /*4e50*/  ULDC UR14, c[0x0][0x284] ;  /* 0x0000a100000e7ab9 */ /* 0x000fe20000000800 */
[----:B------:R-:W-:-:S02]  /*4e60*/  UIMAD UR10, UR8, UR15, UR10 ;  /* 0x0000000f080a72a4 */ /* 0x000fc4000f8e020a */
[----:B------:R-:W-:Y:S01]  /*4e70*/  UISETP.GT.U32.AND UP0, UPT, UR4, 0x3, UPT ;  /* 0x000000030400788c */ /* 0x000fe2000bf04070 */
[----:B------:R-:W-:Y:S02]  /*4e80*/  ULDC UR15, c[0x0][0x288] ;  /* 0x0000a200000f7ab9 */ /* 0x000fe40000000800 */
[----:B------:R-:W-:Y:S02]  /*4e90*/  UISETP.GE.AND UP1, UPT, UR13, UR15, UPT ;  /* 0x0000000f0d00728c */ /* 0x000fe4000bf26270 */
[----:B------:R-:W-:Y:S02]  /*4ea0*/  UISETP.LT.U32.AND UP0, UPT, UR7, 0x4, UP0 ;  /* 0x000000040700788c */ /* 0x000fe40008701070 */
[----:B------:R-:W-:-:S06]  /*4eb0*/  UISETP.GE.OR UP1, UPT, UR11, UR14, UP1 ;  /* 0x0000000e0b00728c */ /* 0x000fcc0008f26670 */
[----:B------:R-:W-:Y:S02]  /*4ec0*/  PLOP3.LUT P1, PT, PT, PT, UP1, 0x80, 0x0 ;  /* 0x000000000000781c */ /* 0x000fe40003f2f018 */
[----:B-1----:R-:W-:Y:S02]  /*4ed0*/  LOP3.LUT R3, R5, 0x60, RZ, 0xc0, !PT ;  /* 0x0000006005037812 */ /* 0x002fe400078ec0ff */
[----:B------:R-:W-:Y:S02]  /*4ee0*/  SHF.R.U32.HI R2, RZ, 0x2, R5 ;  /* 0x00000002ff027819 */ /* 0x000fe40000011605 */
[----:B------:R-:W-:Y:S02]  /*4ef0*/  SHF.R.U32.HI R3, RZ, 0x5, R3 ;  /* 0x00000005ff037819 */ /* 0x000fe40000011603 */
[----:B------:R-:W-:Y:S02]  /*4f00*/  LOP3.LUT R2, R2, 0x7, RZ, 0xc0, !PT ;  /* 0x0000000702027812 */ /* 0x000fe400078ec0ff */
[----:B0-----:R-:W-:-:S02]  /*4f10*/  SHF.L.U32 R0, R3, 0x4, RZ ;  /* 0x0000000403007819 */ /* 0x001fc400000006ff */
[----:B---3--:R-:W-:Y:S01]  /*4f20*/  SHF.R.U32.HI R4, RZ, 0x7, R4 ;  /* 0x00000007ff047819 */ /* 0x008fe20000011604 */
[--C-:B------:R-:W-:Y:S01]  /*4f30*/  IMAD R3, R3, -0x10, -R2.reuse ;  /* 0xfffffff003037824 */ /* 0x100fe200078e0a02 */
[----:B------:R-:W-:Y:S02]  /*4f40*/  LOP3.LUT R0, R0, 0xfffffff0, R2, 0xe2, !PT ;  /* 0xfffffff000007812 */ /* 0x000fe400078ee202 */
[----:B------:R-:W-:-:S04]  /*4f50*/  SHF.R.U32.HI R2, RZ, 0x1, R5 ;  /* 0x00000001ff027819 */ /* 0x000fc80000011605 */
[----:B------:R-:W-:Y:S02]  /*4f60*/  LOP3.LUT R2, R0, 0x40, R2, 0xf8, !PT ;  /* 0x0000004000027812 */ /* 0x000fe400078ef802 */
[----:B------:R-:W-:Y:S01]  /*4f70*/  LOP3.LUT R0, R4, 0x1, RZ, 0xc0, !PT ;  /* 0x0000000104007812 */ /* 0x000fe200078ec0ff */
[----:B------:R-:W-:Y:S01]  /*4f80*/  IMAD.U32 R4, RZ, RZ, UR14 ;  /* 0x0000000eff047e24 */ /* 0x000fe2000f8e00ff */
[----:B------:R-:W-:-:S03]  /*4f90*/  LOP3.LUT R2, R2, UR11, RZ, 0xfc, !PT ;  /* 0x0000000b02027c12 */ /* 0x000fc6000f8efcff */
[----:B------:R-:W-:Y:S01]  /*4fa0*/  IMAD R0, R0, -0x40, R3 ;  /* 0xffffffc000007824 */ /* 0x000fe200078e0203 */
[----:B------:R-:W-:-:S04]  /*4fb0*/  SHF.R.S32.HI R3, RZ, 0x1f, R2 ;  /* 0x0000001fff037819 */ /* 0x000fc80000011402 */
[----:B------:R-:W-:Y:S01]  /*4fc0*/  IADD3 R19, R4, -UR11, R0 ;  /* 0x8000000b04137c10 */ /* 0x000fe2000fffe000 */
[----:B------:R-:W-:Y:S01]  /*4fd0*/  IMAD.WIDE.U32 R14, R14, UR8, R2 ;  /* 0x000000080e0e7c25 */ /* 0x000fe2000f8e0002 */
[----:B------:R-:W-:Y:S01]  /*4fe0*/  LOP3.LUT R0, R5, 0x3, RZ, 0xc0, !PT ;  /* 0x0000000305007812 */ /* 0x000fe200078ec0ff */
[----:B------:R-:W-:Y:S01]  /*4ff0*/  USEL UR11, URZ, 0x1, !UP0 ;  /* 0x000000013f0b7887 */ /* 0x000fe2000c000000 */
[----:B------:R-:W-:Y:S01]  /*5000*/  MOV R4, 0xfffffffe ;  /* 0xfffffffe00047802 */ /* 0x000fe20000000f00 */
[----:B------:R-:W-:Y:S01]  /*5010*/  VIADD R15, R15, UR10 ;  /* 0x0000000a0f0f7c36 */ /* 0x000fe20008000000 */
[----:B------:R-:W-:Y:S01]  /*5020*/  USHF.R.U32.HI UR10, URZ, 0x2, UR4 ;  /* 0x000000023f0a7899 */ /* 0x000fe20008011604 */
[----:B------:R0:W-:Y:S01]  /*5030*/  STL [R1+0x20c], R19 ;  /* 0x00020c1301007387 */ /* 0x0001e20000100800 */
[----:B------:R-:W-:Y:S01]  /*5040*/  ULOP3.LUT UR4, UR4, 0x3, URZ, 0xc0, !UPT ;  /* 0x0000000304047892 */ /* 0x000fe2000f8ec03f */
[----:B------:R-:W-:Y:S01]  /*5050*/  IMAD R0, R0, R4, UR15 ;  /* 0x0000000f00007e24 */ /* 0x000fe2000f8e0204 */
[----:B------:R-:W-:-:S03]  /*5060*/  ULOP3.LUT UR10, UR10, 0x1, URZ, 0xc0, !UPT ;  /* 0x000000010a0a7892 */ /* 0x000fc6000f8ec03f */
[----:B------:R-:W-:Y:S01]  /*5070*/  VIADD R0, R0, -UR13 ;  /* 0x8000000d00007c36 */ /* 0x000fe20008000000 */
[----:B------:R-:W-:-:S04]  /*5080*/  UISETP.NE.U32.AND UP3, UPT, UR10, 0x1, UPT ;  /* 0x000000010a00788c */ /* 0x000fc8000bf65070 */
[----:B------:R-:W-:-:S04]  /*5090*/  UISETP.GT.U32.AND UP3, UPT, UR7, 0x3, !UP3 ;  /* 0x000000030700788c */ /* 0x000fc8000df64070 */
[----:B------:R-:W-:-:S04]  /*50a0*/  USEL UR10, URZ, 0x1, !UP3 ;  /* 0x000000013f0a7887 */ /* 0x000fc8000d800000 */
[----:B------:R-:W-:Y:S01]  /*50b0*/  ULOP3.LUT UR5, UR10, UR5, UR11, 0x96, !UPT ;  /* 0x000000050a057292 */ /* 0x000fe2000f8e960b */
[----:B0-----:R-:W-:Y:S11]  /*50c0*/  @P1 BRA `(.L_x_25) ;  /* 0x0000012800f01947 */ /* 0x001ff60003800000 */
[----:B------:R-:W-:Y:S01]  /*50d0*/  UIMAD.WIDE UR10, UR9, 0x100, URZ ;  /* 0x00000100090a78a5 */ /* 0x000fe2000f8e023f */
[----:B------:R-:W-:Y:S01]  /*50e0*/  ISETP.NE.AND P2, PT, RZ, UR19, PT ;  /* 0x00000013ff007c0c */ /* 0x000fe2000bf45270 */
[----:B------:R-:W-:Y:S01]  /*50f0*/  IMAD.SHL.U32 R4, R5, 0x2, RZ ;  /* 0x0000000205047824 */ /* 0x000fe200078e00ff */
[----:B------:R-:W-:Y:S01]  /*5100*/  ULDC.64 UR22, c[0x0][0x6c8] ;  /* 0x0001b20000167ab9 */ /* 0x000fe20000000a00 */
[----:B------:R-:W-:Y:S01]  /*5110*/  ISETP.GT.AND P1, PT, R19, RZ, PT ;  /* 0x000000ff1300720c */ /* 0x000fe20003f24270 */
[----:B------:R-:W-:Y:S01]  /*5120*/  UIMAD UR9, UR11, UR22, URZ ;  /* 0x000000160b0972a4 */ /* 0x000fe2000f8e023f */
[----:B------:R-:W-:Y:S01]  /*5130*/  IMAD.U32 R8, RZ, RZ, UR10 ;  /* 0x0000000aff087e24 */ /* 0x000fe2000f8e00ff */
[----:B------:R-:W-:Y:S01]  /*5140*/  MOV R18, UR23 ;  /* 0x0000001700127c02 */ /* 0x000fe20008000f00 */
[----:B------:R-:W-:Y:S01]  /*5150*/  BSSY B0, `(.L_x_25) ;  /* 0x00012b3000007945 */ /* 0x000fe20003800000 */
[----:B------:R-:W-:Y:S02]  /*5160*/  ISETP.GT.AND P3, PT, R0, RZ, P1 ;  /* 0x000000ff0000720c */ /* 0x000fe40000f64270 */
[----:B------:R-:W-:-:S05]  /*5170*/  LOP3.LUT R8, R8, 0x6, R4, 0xf8, !PT ;  /* 0x0000000608087812 */ /* 0x000fca00078ef804 */
[----:B------:R-:W-:-:S04]  /*5180*/  IMAD.WIDE.U32 R14, R8, UR22, R14 ;  /* 0x00000016080e7c25 */ /* 0x000fc8000f8e000e */
[----:B------:R-:W-:-:S04]  /*5190*/  IMAD R18, R8, R18, UR9 ;  /* 0x0000000908127e24 */ /* 0x000fc8000f8e0212 */
[----:B------:R-:W-:Y:S01]  /*51a0*/  IMAD.IADD R18, R15, 0x1, R18 ;  /* 0x000000010f127824 */ /* 0x000fe200078e0212 */
[----:B------:R-:W-:Y:S06]  /*51b0*/  @!P2 BRA `(.L_x_26) ;  /* 0x000000dc0060a947 */ /* 0x000fec0003800000 */
[----:B------:R-:W-:Y:S01]  /*51c0*/  ULDC.64 UR14, c[0x0][0x6b8] ;  /* 0x0001ae00000e7ab9 */ /* 0x000fe20000000a00 */
[----:B------:R-:W-:Y:S01]  /*51d0*/  ULDC.64 UR24, c[0x0][0x6b0] ;  /* 0x0001ac0000187ab9 */ /* 0x000fe20000000a00 */
[----:B------:R-:W-:Y:S02]  /*51e0*/  UIMAD UR9, UR12, UR14, URZ ;  /* 0x0000000e0c0972a4 */ /* 0x000fe4000f8e023f */
[----:B------:R-:W-:Y:S01]  /*51f0*/  IMAD.U32 R10, RZ, RZ, UR14 ;  /* 0x0000000eff0a7e24 */ /* 0x000fe2000f8e00ff */
[----:B------:R-:W-:Y:S01]  /*5200*/  UIMAD UR10, UR11, UR24, URZ ;  /* 0x000000180b0a72a4 */ /* 0x000fe2000f8e023f */
[----:B------:R-:W3:Y:S01]  /*5210*/  LDL.LU R20, [R1] ;  /* 0x0000000001147983 */ /* 0x000ee20000300800 */
[----:B------:R-:W-:Y:S02]  /*5220*/  UIMAD UR9, UR8, UR15, UR9 ;  /* 0x0000000f080972a4 */ /* 0x000fe4000f8e0209 */
[----:B------:R-:W-:Y:S01]  /*5230*/  IMAD.WIDE.U32 R6, R10, UR8, R2 ;  /* 0x000000080a067c25 */ /* 0x000fe2000f8e0002 */
[----:B------:R-:W-:Y:S01]  /*5240*/  ULDC.64 UR26, c[0x0][0x6a8] ;  /* 0x0001aa00001a7ab9 */ /* 0x000fe20000000a00 */
[----:B------:R-:W-:Y:S01]  /*5250*/  ULDC.64 UR12, c[0x0][0x6b0] ;  /* 0x0001ac00000c7ab9 */ /* 0x000fe20000000a00 */
[----:B------:R-:W4:Y:S01]  /*5260*/  LDL.LU R21, [R1+0x4] ;  /* 0x0000040001157983 */ /* 0x000f220000300800 */
[----:B------:R-:W-:Y:S01]  /*5270*/  IMAD.U32 R9, RZ, RZ, UR25 ;  /* 0x00000019ff097e24 */ /* 0x000fe2000f8e00ff */
[----:B------:R-:W-:Y:S01]  /*5280*/  IADD3 R5, R7, UR9, RZ ;  /* 0x0000000907057c10 */ /* 0x000fe2000fffe0ff */
[----:B------:R-:W-:-:S02]  /*5290*/  IMAD.MOV.U32 R4, RZ, RZ, R6 ;  /* 0x000000ffff047224 */ /* 0x000fc400078e0006 */
[C---:B------:R-:W-:Y:S01]  /*52a0*/  IMAD R9, R8.reuse, R9, UR10 ;  /* 0x0000000a08097e24 */ /* 0x040fe2000f8e0209 */
[----:B------:R-:W-:Y:S01]  /*52b0*/  ULDC.64 UR10, c[0x0][0x6c0] ;  /* 0x0001b000000a7ab9 */ /* 0x000fe20000000a00 */
[----:B------:R-:W-:-:S04]  /*52c0*/  IMAD.WIDE.U32 R12, R8, UR24, R4 ;  /* 0x00000018080c7c25 */ /* 0x000fc8000f8e0004 */
[----:B------:R-:W-:Y:S01]  /*52d0*/  IMAD.IADD R11, R13, 0x1, R9 ;  /* 0x000000010d0b7824 */ /* 0x000fe200078e0209 */
[----:B------:R-:W-:-:S04]  /*52e0*/  LEA R16, P2, R12, UR26, 0x2 ;  /* 0x0000001a0c107c11 */ /* 0x000fc8000f8410ff */
[----:B------:R-:W-:-:S05]  /*52f0*/  LEA.HI.X R17, R12, UR27, R11, 0x2, P2 ;  /* 0x0000001b0c117c11 */ /* 0x000fca00090f140b */
[----:B------:R0:W5:Y:S01]  /*5300*/  @P3 LDG.E.LTC128B R11, desc[UR16][R16.64] ;  /* 0x00000010100b3981 */ /* 0x000162000c1e1920 */
[----:B------:R-:W-:-:S04]  /*5310*/  LEA R12, P2, R14, UR10, 0x2 ;  /* 0x0000000a0e0c7c11 */ /* 0x000fc8000f8410ff */
[----:B------:R-:W-:Y:S01]  /*5320*/  LEA.HI.X R13, R14, UR11, R18, 0x2, P2 ;  /* 0x0000000b0e0d7c11 */ /* 0x000fe200090f1412 */
[----:B0-----:R-:W-:-:S04]  /*5330*/  IMAD.U32 R16, RZ, RZ, UR24 ;  /* 0x00000018ff107e24 */ /* 0x001fc8000f8e00ff */
[----:B------:R-:W-:-:S03]  /*5340*/  IMAD.WIDE.U32 R16, R8, R16, UR12 ;  /* 0x0000000c08107e25 */ /* 0x000fc6000f8e0010 */
[----:B------:R-:W-:Y:S01]  /*5350*/  IADD3 R15, P2, R6, R16, RZ ;  /* 0x00000010060f7210 */ /* 0x000fe20007f5e0ff */
[----:B-----5:R-:W-:-:S04]  /*5360*/  IMAD R14, R11, UR19, RZ ;  /* 0x000000130b0e7c24 */ /* 0x020fc8000f8e02ff */
[----:B---3--:R-:W-:Y:S01]  /*5370*/  IMAD R14, R20, UR20, R14 ;  /* 0x00000014140e7c24 */ /* 0x008fe2000f8e020e */
[----:B------:R-:W-:-:S04]  /*5380*/  IADD3 R20, R9, R17, RZ ;  /* 0x0000001109147210 */ /* 0x000fc80007ffe0ff */
[----:B------:R0:W-:Y:S01]  /*5390*/  @P3 STG.E desc[UR16][R12.64], R14 ;  /* 0x0000000e0c003986 */ /* 0x0001e2000c101910 */
[----:B------:R-:W-:Y:S01]  /*53a0*/  ISETP.GT.AND P3, PT, R0, 0x1, P1 ;  /* 0x000000010000780c */ /* 0x000fe20000f64270 */
[----:B------:R-:W-:Y:S01]  /*53b0*/  IMAD.X R18, R20, 0x1, R5, P2 ;  /* 0x0000000114127824 */ /* 0x000fe200010e0605 */
[----:B0-----:R-:W-:-:S04]  /*53c0*/  LEA R14, P2, R15, UR26, 0x2 ;  /* 0x0000001a0f0e7c11 */ /* 0x001fc8000f8410ff */
[----:B------:R-:W-:-:S07]  /*53d0*/  LEA.HI.X R15, R15, UR27, R18, 0x2, P2 ;  /* 0x0000001b0f0f7c11 */ /* 0x000fce00090f1412 */
[----:B------:R0:W3:Y:S01]  /*53e0*/  @P3 LDG.E.LTC128B R11, desc[UR16][R14.64] ;  /* 0x000000100e0b3981 */ /* 0x0000e2000c1e1920 */
[----:B------:R-:W-:Y:S01]  /*53f0*/  USHF.L.U32 UR11, UR22, 0x2, URZ ;  /* 0x00000002160b7899 */ /* 0x000fe2000800063f */
[----:B------:R-:W-:Y:S01]  /*5400*/  BSSY B1, `(.L_x_27) ;  /* 0x0000012000017945 */ /* 0x000fe20003800000 */
[----:B------:R-:W-:Y:S01]  /*5410*/  USHF.L.U64.HI UR21, UR22, 0x2, UR23 ;  /* 0x0000000216157899 */ /* 0x000fe20008010217 */
[----:B0-----:R-:W-:-:S04]  /*5420*/  IMAD.WIDE.U32 R14, R8, UR24, R2 ;  /* 0x00000018080e7c25 */ /* 0x001fc8000f8e0002 */
[----:B------:R-:W-:Y:S02]  /*5430*/  IMAD.IADD R15, R9, 0x1, R15 ;  /* 0x00000001090f7824 */ /* 0x000fe400078e020f */
[----:B------:R-:W-:-:S04]  /*5440*/  IMAD.WIDE.U32 R14, R10, UR8, R14 ;  /* 0x000000080a0e7c25 */ /* 0x000fc8000f8e000e */
[----:B------:R-:W-:Y:S01]  /*5450*/  VIADD R15, R15, UR9 ;  /* 0x000000090f0f7c36 */ /* 0x000fe20008000000 */
[----:B------:R-:W-:-:S04]  /*5460*/  LEA R22, P2, R14, UR26, 0x2 ;  /* 0x0000001a0e167c11 */ /* 0x000fc8000f8410ff */
[----:B------:R-:W-:Y:S02]  /*5470*/  LEA.HI.X R23, R14, UR27, R15, 0x2, P2 ;  /* 0x0000001b0e177c11 */ /* 0x000fe400090f140f */
[----:B------:R-:W-:-:S03]  /*5480*/  ISETP.GT.AND P2, PT, R19, 0x8, PT ;  /* 0x000000081300780c */ /* 0x000fc60003f44270 */
[----:B------:R0:W-:Y:S01]  /*5490*/  STL.64 [R1+0x250], R22 ;  /* 0x0002501601007387 */ /* 0x0001e20000100a00 */
[----:B------:R-:W-:Y:S01]  /*54a0*/  ISETP.GT.AND P5, PT, R0, RZ, P2 ;  /* 0x000000ff0000720c */ /* 0x000fe200017a4270 */
[----:B---3--:R-:W-:-:S04]  /*54b0*/  IMAD R14, R11, UR19, RZ ;  /* 0x000000130b0e7c24 */ /* 0x008fc8000f8e02ff */
[----:B----4-:R-:W-:Y:S01]  /*54c0*/  IMAD R18, R21, UR20, R14 ;  /* 0x0000001415127c24 */ /* 0x010fe2000f8e020e */
[----:B------:R-:W-:-:S04]  /*54d0*/  IADD3 R14, P4, R12, UR11, RZ ;  /* 0x0000000b0c0e7c10 */ /* 0x000fc8000ff9e0ff */
[----:B------:R-:W-:-:S05]  /*54e0*/  IADD3.X R15, R13, UR21, RZ, P4, !PT ;  /* 0x000000150d0f7c10 */ /* 0x000fca000a7fe4ff */
[----:B------:R0:W-:Y:S01]  /*54f0*/  @P3 STG.E desc[UR16][R14.64], R18 ;  /* 0x000000120e003986 */ /* 0x0001e2000c101910 */
[----:B------:R-:W-:Y:S05]  /*5500*/  @!P5 BRA `(.L_x_28) ;  /* 0x000000000004d947 */ /* 0x000fea0003800000 */
[----:B------:R1:W5:Y:S02]  /*5510*/  LDG.E.LTC128B R11, desc[UR16][R22.64+0x20] ;  /* 0x00002010160b7981 */ /* 0x000364000c1e1920 */
.L_x_28:
[----:B------:R-:W-:Y:S05]  /*5520*/  BSYNC B1 ;  /* 0x0000000000017941 */ /* 0x000fea0003800000 */
.L_x_27:
[----:B0-----:R-:W3:Y:S01]  /*5530*/  LDL.LU R18, [R1+0x8] ;  /* 0x0000080001127983 */ /* 0x001ee20000300800 */
[----:B-----5:R-:W-:Y:S01]  /*5540*/  IMAD R17, R11, UR19, RZ ;  /* 0x000000130b117c24 */ /* 0x020fe2000f8e02ff */
[----:B------:R-:W-:Y:S01]  /*5550*/  UIMAD UR10, UR25, 0x7, URZ ;  /* 0x00000007190a78a4 */ /* 0x000fe2000f8e023f */
[----:B------:R-:W-:Y:S02]  /*5560*/  BSSY B1, `(.L_x_29) ;  /* 0x0000011000017945 */ /* 0x000fe40003800000 */
[----:B---3--:R-:W-:Y:S01]  /*5570*/  IMAD R17, R18, UR20, R17 ;  /* 0x0000001412117c24 */ /* 0x008fe2000f8e0211 */
[----:B------:R-:W-:-:S04]  /*5580*/  IADD3 R18, P3, R2, R16, RZ ;  /* 0x0000001002127210 */ /* 0x000fc80007f7e0ff */
[----:B------:R-:W-:Y:S01]  /*5590*/  IADD3.X R19, R3, R20, RZ, P3, !PT ;  /* 0x0000001403137210 */ /* 0x000fe20001ffe4ff */
[----:B------:R0:W-:Y:S01]  /*55a0*/  @P5 STG.E desc[UR16][R12.64+0x20], R17 ;  /* 0x000020110c005986 */ /* 0x0001e2000c101910 */
[----:B------:R-:W-:Y:S01]  /*55b0*/  ISETP.GT.AND P5, PT, R0, 0x1, P2 ;  /* 0x000000010000780c */ /* 0x000fe200017a4270 */
[----:B------:R-:W-:-:S03]  /*55c0*/  IMAD.WIDE.U32 R18, R10, UR8, R18 ;  /* 0x000000080a127c25 */ /* 0x000fc6000f8e0012 */
[----:B-1----:R-:W-:Y:S01]  /*55d0*/  LEA R22, P3, R18, UR26, 0x2 ;  /* 0x0000001a12167c11 */ /* 0x002fe2000f8610ff */
[----:B0-----:R-:W-:Y:S02]  /*55e0*/  VIADD R17, R19, UR9 ;  /* 0x0000000913117c36 */ /* 0x001fe40008000000 */
[----:B------:R-:W-:-:S03]  /*55f0*/  IMAD.MOV.U32 R19, RZ, RZ, R20 ;  /* 0x000000ffff137224 */ /* 0x000fc600078e0014 */
[----:B------:R-:W-:Y:S01]  /*5600*/  LEA.HI.X R23, R18, UR27, R17, 0x2, P3 ;  /* 0x0000001b12177c11 */ /* 0x000fe200098f1411 */
[----:B------:R-:W-:Y:S01]  /*5610*/  IMAD.MOV.U32 R18, RZ, RZ, R16 ;  /* 0x000000ffff127224 */ /* 0x000fe200078e0010 */
[----:B------:R-:W-:-:S03]  /*5620*/  MOV R16, UR24 ;  /* 0x0000001800107c02 */ /* 0x000fc60008000f00 */
[----:B------:R0:W-:Y:S02]  /*5630*/  STL.64 [R1+0x248], R22 ;  /* 0x0002481601007387 */ /* 0x0001e40000100a00 */
[----:B------:R-:W-:Y:S01]  /*5640*/  IMAD.WIDE.U32 R18, R16, 0x7, R18 ;  /* 0x0000000710127825 */ /* 0x000fe200078e0012 */
[----:B------:R-:W-:Y:S06]  /*5650*/  @!P5 BRA `(.L_x_30) ;  /* 0x000000000004d947 */ /* 0x000fec0003800000 */
[----:B------:R1:W5:Y:S02]  /*5660*/  LDG.E.LTC128B R11, desc[UR16][R22.64+0x20] ;  /* 0x00002010160b7981 */ /* 0x000364000c1e1920 */
.L_x_30:
[----:B------:R-:W-:Y:S05]  /*5670*/  BSYNC B1 ;  /* 0x0000000000017941 */ /* 0x000fea0003800000 */
.L_x_29:
[----:B------:R-:W3:Y:S01]  /*5680*/  LDL.LU R17, [R1+0xc] ;  /* 0x00000c0001117983 */ /* 0x000ee20000300800 */
[----:B-----5:R-:W-:Y:S01]  /*5690*/  IMAD R16, R11, UR19, RZ ;  /* 0x000000130b107c24 */ /* 0x020fe2000f8e02ff */
[----:B------:R-:W-:Y:S01]  /*56a0*/  ISETP.GT.AND P3, PT, R0, 0x8, P1 ;  /* 0x000000080000780c */ /* 0x000fe20000f64270 */
[----:B------:R-:W-:Y:S01]  /*56b0*/  VIADD R19, R19, UR10 ;  /* 0x0000000a13137c36 */ /* 0x000fe20008000000 */
[----:B------:R-:W4:Y:S01]  /*56c0*/  LDL.LU R152, [R1+0x10] ;  /* 0x0000100001987983 */ /* 0x000f220000300800 */
[----:B------:R-:W-:-:S03]  /*56d0*/  UIMAD UR28, UR23, 0x1c, URZ ;  /* 0x0000001c171c78a4 */ /* 0x000fc6000f8e023f */
[----:B01----:R-:W2:Y:S01]  /*56e0*/  LDL.LU R23, [R1+0x14] ;  /* 0x0000140001177983 */ /* 0x003ea20000300800 */
[----:B---3--:R-:W-:Y:S01]  /*56f0*/  IMAD R21, R17, UR20, R16 ;  /* 0x0000001411157c24 */ /* 0x008fe2000f8e0210 */
[----:B------:R-:W-:-:S04]  /*5700*/  IADD3 R17, P4, R6, R18, RZ ;  /* 0x0000001206117210 */ /* 0x000fc80007f9e0ff */
[----:B------:R0:W-:Y:S01]  /*5710*/  @P5 STG.E desc[UR16][R14.64+0x20], R21 ;  /* 0x000020150e005986 */ /* 0x0001e2000c101910 */
[----:B------:R-:W-:Y:S01]  /*5720*/  IMAD.X R20, R19, 0x1, R5, P4 ;  /* 0x0000000113147824 */ /* 0x000fe200020e0605 */
[----:B------:R-:W-:-:S04]  /*5730*/  LEA R16, P4, R17, UR26, 0x2 ;  /* 0x0000001a11107c11 */ /* 0x000fc8000f8810ff */
[----:B------:R-:W-:-:S05]  /*5740*/  LEA.HI.X R17, R17, UR27, R20, 0x2, P4 ;  /* 0x0000001b11117c11 */ /* 0x000fca000a0f1414 */
[----:B------:R1:W3:Y:S01]  /*5750*/  @P3 LDG.E.LTC128B R11, desc[UR16][R16.64] ;  /* 0x00000010100b3981 */ /* 0x0002e2000c1e1920 */
[----:B------:R-:W-:-:S04]  /*5760*/  IADD3 R18, P4, R18, UR24, RZ ;  /* 0x0000001812127c10 */ /* 0x000fc8000ff9e0ff */
[----:B------:R-:W-:Y:S02]  /*5770*/  IADD3.X R19, R19, UR25, RZ, P4, !PT ;  /* 0x0000001913137c10 */ /* 0x000fe4000a7fe4ff */
[----:B-1----:R-:W-:-:S05]  /*5780*/  IADD3 R16, P4, R18, R6, RZ ;  /* 0x0000000612107210 */ /* 0x002fca0007f9e0ff */
[----:B------:R-:W-:Y:S01]  /*5790*/  IMAD.X R17, R19, 0x1, R5, P4 ;  /* 0x0000000113117824 */ /* 0x000fe200020e0605 */
[----:B------:R-:W-:-:S04]  /*57a0*/  LEA R20, P4, R16, UR26, 0x2 ;  /* 0x0000001a10147c11 */ /* 0x000fc8000f8810ff */
[----:B0-----:R-:W-:Y:S02]  /*57b0*/  LEA.HI.X R21, R16, UR27, R17, 0x2, P4 ;  /* 0x0000001b10157c11 */ /* 0x001fe4000a0f1411 */
[----:B------:R-:W-:Y:S02]  /*57c0*/  MOV R16, UR22 ;  /* 0x0000001600107c02 */ /* 0x000fe40008000f00 */
[----:B------:R-:W-:-:S03]  /*57d0*/  ISETP.GT.AND P4, PT, R0, 0x9, P1 ;  /* 0x000000090000780c */ /* 0x000fc60000f84270 */
[----:B------:R-:W-:-:S04]  /*57e0*/  IMAD.WIDE.U32 R16, R16, 0x1c, R14 ;  /* 0x0000001c10107825 */ /* 0x000fc800078e000e */
[----:B------:R-:W-:Y:S02]  /*57f0*/  VIADD R17, R17, UR28 ;  /* 0x0000001c11117c36 */ /* 0x000fe40008000000 */
[----:B---3--:R-:W-:-:S04]  /*5800*/  IMAD R22, R11, UR19, RZ ;  /* 0x000000130b167c24 */ /* 0x008fc8000f8e02ff */
[----:B----4-:R-:W-:-:S05]  /*5810*/  IMAD R22, R152, UR20, R22 ;  /* 0x0000001498167c24 */ /* 0x010fca000f8e0216 */
[----:B------:R2:W-:Y:S04]  /*5820*/  @P3 STG.E desc[UR16][R16.64], R22 ;  /* 0x0000001610003986 */ /* 0x0005e8000c101910 */
[----:B------:R0:W3:Y:S01]  /*5830*/  @P4 LDG.E.LTC128B R11, desc[UR16][R20.64] ;  /* 0x00000010140b4981 */ /* 0x0000e2000c1e1920 */
[----:B------:R-:W-:Y:S01]  /*5840*/  UIMAD.WIDE.U32 UR12, UR24, 0x7, UR12 ;  /* 0x00000007180c78a5 */ /* 0x000fe2000f8e000c */
[----:B------:R-:W-:Y:S01]  /*5850*/  ISETP.GT.AND P5, PT, R0, 0x8, P2 ;  /* 0x000000080000780c */ /* 0x000fe200017a4270 */
[----:B------:R-:W-:Y:S01]  /*5860*/  USHF.L.U32 UR29, UR22, 0x5, URZ ;  /* 0x00000005161d7899 */ /* 0x000fe2000800063f */
[----:B------:R-:W-:Y:S01]  /*5870*/  BSSY B1, `(.L_x_31) ;  /* 0x0000014000017945 */ /* 0x000fe20003800000 */
[----:B------:R-:W-:Y:S02]  /*5880*/  UIADD3 UR15, UR10, UR13, URZ ;  /* 0x0000000d0a0f7290 */ /* 0x000fe4000fffe03f */
[----:B------:R-:W-:Y:S01]  /*5890*/  USHF.L.U64.HI UR30, UR22, 0x5, UR23 ;  /* 0x00000005161e7899 */ /* 0x000fe20008010217 */
[----:B------:R-:W-:Y:S01]  /*58a0*/  UMOV UR14, UR12 ;  /* 0x0000000c000e7c82 */ /* 0x000fe20008000000 */
[----:B0-----:R-:W-:-:S04]  /*58b0*/  IMAD.U32 R20, RZ, RZ, UR24 ;  /* 0x00000018ff147e24 */ /* 0x001fc8000f8e00ff */
[----:B------:R-:W-:-:S03]  /*58c0*/  IMAD.WIDE.U32 R20, R8, R20, UR14 ;  /* 0x0000000e08147e25 */ /* 0x000fc6000f8e0014 */
[----:B------:R-:W-:-:S04]  /*58d0*/  IADD3 R20, P3, R2, R20, RZ ;  /* 0x0000001402147210 */ /* 0x000fc80007f7e0ff */
[----:B------:R-:W-:-:S03]  /*58e0*/  IADD3.X R21, R3, R9, R21, P3, !PT ;  /* 0x0000000903157210 */ /* 0x000fc60001ffe415 */
[----:B------:R-:W-:-:S04]  /*58f0*/  IMAD.WIDE.U32 R20, R10, UR8, R20 ;  /* 0x000000080a147c25 */ /* 0x000fc8000f8e0014 */
[----:B------:R-:W-:Y:S01]  /*5900*/  VIADD R21, R21, UR9 ;  /* 0x0000000915157c36 */ /* 0x000fe20008000000 */
[----:B------:R-:W-:-:S04]  /*5910*/  LEA R152, P3, R20, UR26, 0x2 ;  /* 0x0000001a14987c11 */ /* 0x000fc8000f8610ff */
[----:B------:R-:W-:-:S05]  /*5920*/  LEA.HI.X R153, R20, UR27, R21, 0x2, P3 ;  /* 0x0000001b14997c11 */ /* 0x000fca00098f1415 */
[----:B------:R0:W-:Y:S01]  /*5930*/  STL.64 [R1+0x240], R152 ;  /* 0x0002409801007387 */ /* 0x0001e20000100a00 */
[----:B---3--:R-:W-:-:S04]  /*5940*/  IMAD R20, R11, UR19, RZ ;  /* 0x000000130b147c24 */ /* 0x008fc8000f8e02ff */
[----:B--2---:R-:W-:Y:S01]  /*5950*/  IMAD R22, R23, UR20, R20 ;  /* 0x0000001417167c24 */ /* 0x004fe2000f8e0214 */
[----:B------:R-:W-:-:S04]  /*5960*/  IADD3 R20, P3, R14, UR29, RZ ;  /* 0x0000001d0e147c10 */ /* 0x000fc8000ff7e0ff */
[----:B------:R-:W-:-:S05]  /*5970*/  IADD3.X R21, R15, UR30, RZ, P3, !PT ;  /* 0x0000001e0f157c10 */ /* 0x000fca0009ffe4ff */
[----:B------:R0:W-:Y:S01]  /*5980*/  @P4 STG.E desc[UR16][R20.64], R22 ;  /* 0x0000001614004986 */ /* 0x0001e2000c101910 */
[----:B------:R-:W-:Y:S05]  /*5990*/  @!P5 BRA `(.L_x_32) ;  /* 0x000000000004d947 */ /* 0x000fea0003800000 */
[----:B------:R1:W5:Y:S02]  /*59a0*/  LDG.E.LTC128B R11, desc[UR16][R152.64+0x20] ;  /* 0x00002010980b7981 */ /* 0x000364000c1e1920 */
.L_x_32:
[----:B------:R-:W-:Y:S05]  /*59b0*/  BSYNC B1 ;  /* 0x0000000000017941 */ /* 0x000fea0003800000 */
.L_x_31:
[----:B------:R-:W2:Y:S01]  /*59c0*/  LDL.LU R23, [R1+0x18] ;  /* 0x0000180001177983 */ /* 0x000ea20000300800 */
[----:B0----5:R-:W-:Y:S01]  /*59d0*/  IMAD R22, R11, UR19, RZ ;  /* 0x000000130b167c24 */ /* 0x021fe2000f8e02ff */
[----:B------:R-:W-:Y:S01]  /*59e0*/  UIADD3 UR12, UP0, UR12, UR24, URZ ;  /* 0x000000180c0c7290 */ /* 0x000fe2000ff1e03f */
[----:B------:R-:W-:Y:S03]  /*59f0*/  BSSY B1, `(.L_x_33) ;  /* 0x0000010000017945 */ /* 0x000fe60003800000 */
[----:B------:R-:W-:Y:S01]  /*5a00*/  UIADD3.X UR13, UR15, UR25, URZ, UP0, !UPT ;  /* 0x000000190f0d7290 */ /* 0x000fe200087fe43f */
[----:B--2---:R-:W-:-:S05]  /*5a10*/  IMAD R22, R23, UR20, R22 ;  /* 0x0000001417167c24 */ /* 0x004fca000f8e0216 */
[----:B------:R0:W-:Y:S02]  /*5a20*/  @P5 STG.E desc[UR16][R16.64+0x20], R22 ;  /* 0x0000201610005986 */ /* 0x0001e4000c101910 */
[----:B0-----:R-:W-:-:S05]  /*5a30*/  MOV R16, UR24 ;  /* 0x0000001800107c02 */ /* 0x001fca0008000f00 */
[----:B------:R-:W-:-:S03]  /*5a40*/  IMAD.WIDE.U32 R16, R8, R16, UR12 ;  /* 0x0000000c08107e25 */ /* 0x000fc6000f8e0010 */
[----:B------:R-:W-:-:S04]  /*5a50*/  IADD3 R16, P3, R2, R16, RZ ;  /* 0x0000001002107210 */ /* 0x000fc80007f7e0ff */
[----:B------:R-:W-:-:S03]  /*5a60*/  IADD3.X R17, R3, R9, R17, P3, !PT ;  /* 0x0000000903117210 */ /* 0x000fc60001ffe411 */
[----:B------:R-:W-:-:S04]  /*5a70*/  IMAD.WIDE.U32 R16, R10, UR8, R16 ;  /* 0x000000080a107c25 */ /* 0x000fc8000f8e0010 */
[----:B------:R-:W-:Y:S01]  /*5a80*/  VIADD R17, R17, UR9 ;  /* 0x0000000911117c36 */ /* 0x000fe20008000000 */
[----:B-1----:R-:W-:-:S04]  /*5a90*/  LEA R152, P3, R16, UR26, 0x2 ;  /* 0x0000001a10987c11 */ /* 0x002fc8000f8610ff */
[----:B------:R-:W-:Y:S02]  /*5aa0*/  LEA.HI.X R153, R16, UR27, R17, 0x2, P3 ;  /* 0x0000001b10997c11 */ /* 0x000fe400098f1411 */
[----:B------:R-:W-:-:S03]  /*5ab0*/  ISETP.GT.AND P3, PT, R0, 0x9, P2 ;  /* 0x000000090000780c */ /* 0x000fc60001764270 */
[----:B------:R0:W-:Y:S10]  /*5ac0*/  STL.64 [R1+0x238], R152 ;  /* 0x0002389801007387 */ /* 0x0001f40000100a00 */
[----:B------:R-:W-:Y:S05]  /*5ad0*/  @!P3 BRA `(.L_x_34) ;  /* 0x000000000004b947 */ /* 0x000fea0003800000 */
[----:B------:R1:W5:Y:S02]  /*5ae0*/  LDG.E.LTC128B R11, desc[UR16][R152.64+0x20] ;  /* 0x00002010980b7981 */ /* 0x000364000c1e1920 */
.L_x_34:
[----:B------:R-:W-:Y:S05]  /*5af0*/  BSYNC B1 ;  /* 0x0000000000017941 */ /* 0x000fea0003800000 */
.L_x_33:
[----:B------:R-:W2:Y:S01]  /*5b00*/  LDL.LU R17, [R1+0x1c] ;  /* 0x00001c0001117983 */ /* 0x000ea20000300800 */
[----:B-----5:R-:W-:-:S03]  /*5b10*/  IMAD R16, R11, UR19, RZ ;  /* 0x000000130b107c24 */ /* 0x020fc6000f8e02ff */
[----:B------:R-:W3:Y:S01]  /*5b20*/  LDL.LU R22, [R1+0x20] ;  /* 0x0000200001167983 */ /* 0x000ee20000300800 */
[----:B--2---:R-:W-:-:S05]  /*5b30*/  IMAD R16, R17, UR20, R16 ;  /* 0x0000001411107c24 */ /* 0x004fca000f8e0210 */
[----:B------:R2:W-:Y:S01]  /*5b40*/  @P3 STG.E desc[UR16][R20.64+0x20], R16 ;  /* 0x0000201014003986 */ /* 0x0005e2000c101910 */
[----:B------:R-:W-:Y:S01]  /*5b50*/  ISETP.GT.AND P3, PT, R0, 0x10, P1 ;  /* 0x000000100000780c */ /* 0x000fe20000f64270 */
[----:B--2---:R-:W-:-:S04]  /*5b60*/  IMAD.U32 R16, RZ, RZ, UR24 ;  /* 0x00000018ff107e24 */ /* 0x004fc8000f8e00ff */
[----:B------:R-:W-:-:S04]  /*5b70*/  IMAD.WIDE.U32 R16, R16, 0x7, R18 ;  /* 0x0000000710107825 */ /* 0x000fc800078e0012 */
[----:B------:R-:W-:Y:S01]  /*5b80*/  VIADD R20, R17, UR10 ;  /* 0x0000000a11147c36 */ /* 0x000fe20008000000 */
[----:B------:R-:W-:-:S04]  /*5b90*/  IADD3 R17, P4, R6, R16, RZ ;  /* 0x0000001006117210 */ /* 0x000fc80007f9e0ff */
[----:B------:R-:W-:Y:S02]  /*5ba0*/  IADD3.X R19, R20, R5, RZ, P4, !PT ;  /* 0x0000000514137210 */ /* 0x000fe400027fe4ff */
[----:B------:R-:W-:-:S04]  /*5bb0*/  LEA R18, P4, R17, UR26, 0x2 ;  /* 0x0000001a11127c11 */ /* 0x000fc8000f8810ff */
[----:B------:R-:W-:-:S05]  /*5bc0*/  LEA.HI.X R19, R17, UR27, R19, 0x2, P4 ;  /* 0x0000001b11137c11 */ /* 0x000fca000a0f1413 */
[----:B------:R-:W2:Y:S01]  /*5bd0*/  @P3 LDG.E.LTC128B R11, desc[UR16][R18.64] ;  /* 0x00000010120b3981 */ /* 0x000ea2000c1e1920 */
[----:B------:R-:W-:Y:S01]  /*5be0*/  USHF.L.U32 UR31, UR22, 0x6, URZ ;  /* 0x00000006161f7899 */ /* 0x000fe2000800063f */
[----:B------:R-:W-:Y:S01]  /*5bf0*/  IADD3 R16, P5, R16, UR24, RZ ;  /* 0x0000001810107c10 */ /* 0x000fe2000ffbe0ff */
[----:B------:R-:W-:Y:S01]  /*5c00*/  USHF.L.U64.HI UR32, UR22, 0x6, UR23 ;  /* 0x0000000616207899 */ /* 0x000fe20008010217 */
[----:B------:R-:W-:Y:S01]  /*5c10*/  BSSY B1, `(.L_x_35) ;  /* 0x000000e000017945 */ /* 0x000fe20003800000 */
[----:B--2---:R-:W-:-:S04]  /*5c20*/  IMAD R17, R11, UR19, RZ ;  /* 0x000000130b117c24 */ /* 0x004fc8000f8e02ff */
[----:B---3--:R-:W-:Y:S01]  /*5c30*/  IMAD R17, R22, UR20, R17 ;  /* 0x0000001416117c24 */ /* 0x008fe2000f8e0211 */
[----:B------:R-:W-:-:S04]  /*5c40*/  IADD3 R22, P4, R12, UR31, RZ ;  /* 0x0000001f0c167c10 */ /* 0x000fc8000ff9e0ff */
[----:B------:R-:W-:Y:S02]  /*5c50*/  IADD3.X R23, R13, UR32, RZ, P4, !PT ;  /* 0x000000200d177c10 */ /* 0x000fe4000a7fe4ff */
[----:B------:R-:W-:-:S03]  /*5c60*/  IADD3 R19, P4, R16, R6, RZ ;  /* 0x0000000610137210 */ /* 0x000fc60007f9e0ff */
[----:B------:R2:W-:Y:S01]  /*5c70*/  @P3 STG.E desc[UR16][R22.64], R17 ;  /* 0x0000001116003986 */ /* 0x0005e2000c101910 */
[----:B------:R-:W-:Y:S02]  /*5c80*/  ISETP.GT.AND P3, PT, R0, 0x11, P1 ;  /* 0x000000110000780c */ /* 0x000fe40000f64270 */
[----:B--2---:R-:W-:-:S05]  /*5c90*/  IADD3.X R17, R20, UR25, RZ, P5, !PT ;  /* 0x0000001914117c10 */ /* 0x004fca000affe4ff */
[----:B------:R-:W-:Y:S01]  /*5ca0*/  IMAD.X R20, R17, 0x1, R5, P4 ;  /* 0x0000000111147824 */ /* 0x000fe200020e0605 */
[----:B------:R-:W-:-:S04]  /*5cb0*/  LEA R18, P4, R19, UR26, 0x2 ;  /* 0x0000001a13127c11 */ /* 0x000fc8000f8810ff */
[----:B------:R-:W-:Y:S01]  /*5cc0*/  LEA.HI.X R19, R19, UR27, R20, 0x2, P4 ;  /* 0x0000001b13137c11 */ /* 0x000fe2000a0f1414 */
[----:B------:R-:W-:Y:S08]  /*5cd0*/  @!P3 BRA `(.L_x_36) ;  /* 0x000000000004b947 */ /* 0x000ff00003800000 */
[----:B------:R2:W5:Y:S02]  /*5ce0*/  LDG.E.LTC128B R11, desc[UR16][R18.64] ;  /* 0x00000010120b7981 */ /* 0x000564000c1e1920 */
.L_x_36:
[----:B------:R-:W-:Y:S05]  /*5cf0*/  BSYNC B1 ;  /* 0x0000000000017941 */ /* 0x000fea0003800000 */
.L_x_35:
[----:B------:R-:W3:Y:S01]  /*5d00*/  LDL.LU R20, [R1+0x24] ;  /* 0x0000240001147983 */ /* 0x000ee20000300800 */
[----:B------:R-:W-:Y:S02]  /*5d10*/  UIMAD.WIDE.U32 UR14, UR24, 0x7, UR14 ;  /* 0x00000007180e78a5 */ /* 0x000fe4000f8e000e */
[----:B--2---:R-:W-:Y:S01]  /*5d20*/  IMAD.U32 R18, RZ, RZ, UR24 ;  /* 0x00000018ff127e24 */ /* 0x004fe2000f8e00ff */
[----:B------:R-:W-:Y:S01]  /*5d30*/  ISETP.GT.AND P5, PT, R0, 0x10, P2 ;  /* 0x000000100000780c */ /* 0x000fe200017a4270 */
[----:B------:R-:W-:Y:S01]  /*5d40*/  BSSY B1, `(.L_x_37) ;  /* 0x0000012000017945 */ /* 0x000fe20003800000 */
[----:B------:R-:W-:-:S04]  /*5d50*/  UIADD3 UR14, UP0, UR14, UR24, URZ ;  /* 0x000000180e0e7290 */ /* 0x000fc8000ff1e03f */
[----:B------:R-:W-:-:S06]  /*5d60*/  UIADD3.X UR15, UR25, UR10, UR15, UP0, !UPT ;  /* 0x0000000a190f7290 */ /* 0x000fcc00087fe40f */
[----:B------:R-:W-:-:S03]  /*5d70*/  IMAD.WIDE.U32 R18, R8, R18, UR14 ;  /* 0x0000000e08127e25 */ /* 0x000fc6000f8e0012 */
[----:B------:R-:W-:-:S04]  /*5d80*/  IADD3 R18, P4, R2, R18, RZ ;  /* 0x0000001202127210 */ /* 0x000fc80007f9e0ff */
[----:B------:R-:W-:-:S03]  /*5d90*/  IADD3.X R19, R3, R9, R19, P4, !PT ;  /* 0x0000000903137210 */ /* 0x000fc600027fe413 */
[----:B------:R-:W-:-:S04]  /*5da0*/  IMAD.WIDE.U32 R18, R10, UR8, R18 ;  /* 0x000000080a127c25 */ /* 0x000fc8000f8e0012 */
[----:B------:R-:W-:Y:S01]  /*5db0*/  VIADD R19, R19, UR9 ;  /* 0x0000000913137c36 */ /* 0x000fe20008000000 */
[----:B01----:R-:W-:-:S04]  /*5dc0*/  LEA R152, P4, R18, UR26, 0x2 ;  /* 0x0000001a12987c11 */ /* 0x003fc8000f8810ff */
[----:B------:R-:W-:Y:S01]  /*5dd0*/  LEA.HI.X R153, R18, UR27, R19, 0x2, P4 ;  /* 0x0000001b12997c11 */ /* 0x000fe2000a0f1413 */
[----:B-----5:R-:W-:-:S04]  /*5de0*/  IMAD R18, R11, UR19, RZ ;  /* 0x000000130b127c24 */ /* 0x020fc8000f8e02ff */
[----:B------:R0:W-:Y:S01]  /*5df0*/  STL.64 [R1+0x230], R152 ;  /* 0x0002309801007387 */ /* 0x0001e20000100a00 */
[----:B---3--:R-:W-:Y:S01]  /*5e00*/  IMAD R18, R20, UR20, R18 ;  /* 0x0000001414127c24 */ /* 0x008fe2000f8e0212 */
[----:B------:R-:W-:-:S04]  /*5e10*/  IADD3 R20, P4, R14, UR31, RZ ;  /* 0x0000001f0e147c10 */ /* 0x000fc8000ff9e0ff */
[----:B------:R-:W-:-:S05]  /*5e20*/  IADD3.X R21, R15, UR32, RZ, P4, !PT ;  /* 0x000000200f157c10 */ /* 0x000fca000a7fe4ff */
[----:B------:R0:W-:Y:S01]  /*5e30*/  @P3 STG.E desc[UR16][R20.64], R18 ;  /* 0x0000001214003986 */ /* 0x0001e2000c101910 */
[----:B------:R-:W-:Y:S05]  /*5e40*/  @!P5 BRA `(.L_x_38) ;  /* 0x000000000004d947 */ /* 0x000fea0003800000 */
[----:B------:R1:W5:Y:S02]  /*5e50*/  LDG.E.LTC128B R11, desc[UR16][R152.64+0x20] ;  /* 0x00002010980b7981 */ /* 0x000364000c1e1920 */
.L_x_38:
[----:B------:R-:W-:Y:S05]  /*5e60*/  BSYNC B1 ;  /* 0x0000000000017941 */ /* 0x000fea0003800000 */
.L_x_37:
[----:B------:R-:W2:Y:S01]  /*5e70*/  LDL.LU R19, [R1+0x28] ;  /* 0x0000280001137983 */ /* 0x000ea20000300800 */
[----:B0----5:R-:W-:Y:S01]  /*5e80*/  IMAD R18, R11, UR19, RZ ;  /* 0x000000130b127c24 */ /* 0x021fe2000f8e02ff */
[----:B------:R-:W-:Y:S01]  /*5e90*/  UIMAD.WIDE.U32 UR12, UR24, 0x7, UR12 ;  /* 0x00000007180c78a5 */ /* 0x000fe2000f8e000c */
[----:B------:R-:W-:Y:S03]  /*5ea0*/  BSSY B1, `(.L_x_39) ;  /* 0x0000011000017945 */ /* 0x000fe60003800000 */
[----:B------:R-:W-:-:S04]  /*5eb0*/  UIADD3 UR12, UP0, UR12, UR24, URZ ;  /* 0x000000180c0c7290 */ /* 0x000fc8000ff1e03f */
[----:B------:R-:W-:Y:S01]  /*5ec0*/  UIADD3.X UR13, UR25, UR10, UR13, UP0, !UPT ;  /* 0x0000000a190d7290 */ /* 0x000fe200087fe40d */
        /* <DEDUP_REMOVED lines=14> */
.L_x_40:
[----:B------:R-:W-:Y:S05]  /*5fb0*/  BSYNC B1 ;  /* 0x0000000000017941 */ /* 0x000fea0003800000 */
.L_x_39:
[----:B------:R-:W2:Y:S01]  /*5fc0*/  LDL.LU R19, [R1+0x2c] ;  /* 0x00002c0001137983 */ /* 0x000ea20000300800 */
[----:B-----5:R-:W-:Y:S01]  /*5fd0*/  IMAD R18, R11, UR19, RZ ;  /* 0x000000130b127c24 */ /* 0x020fe2000f8e02ff */
[----:B------:R-:W-:Y:S02]  /*5fe0*/  ISETP.GT.AND P5, PT, R0, 0x18, P1 ;  /* 0x000000180000780c */ /* 0x000fe40000fa4270 */
[----:B------:R-:W3:Y:S01]  /*5ff0*/  LDL.LU R22, [R1+0x30] ;  /* 0x0000300001167983 */ /* 0x000ee20000300800 */
[----:B--2---:R-:W-:-:S05]  /*6000*/  IMAD R18, R19, UR20, R18 ;  /* 0x0000001413127c24 */ /* 0x004fca000f8e0212 */
[----:B------:R2:W-:Y:S02]  /*6010*/  @P3 STG.E desc[UR16][R20.64+0x20], R18 ;  /* 0x0000201214003986 */ /* 0x0005e4000c101910 */
[----:B--2---:R-:W-:-:S04]  /*6020*/  IMAD.U32 R18, RZ, RZ, UR24 ;  /* 0x00000018ff127e24 */ /* 0x004fc8000f8e00ff */
[----:B------:R-:W-:-:S04]  /*6030*/  IMAD.WIDE.U32 R16, R18, 0x7, R16 ;  /* 0x0000000712107825 */ /* 0x000fc800078e0010 */
[----:B------:R-:W-:Y:S01]  /*6040*/  VIADD R21, R17, UR10 ;  /* 0x0000000a11157c36 */ /* 0x000fe20008000000 */
[----:B------:R-:W-:-:S04]  /*6050*/  IADD3 R17, P3, R6, R16, RZ ;  /* 0x0000001006117210 */ /* 0x000fc80007f7e0ff */
[----:B------:R-:W-:Y:S02]  /*6060*/  IADD3.X R19, R21, R5, RZ, P3, !PT ;  /* 0x0000000515137210 */ /* 0x000fe40001ffe4ff */
[----:B------:R-:W-:-:S04]  /*6070*/  LEA R18, P3, R17, UR26, 0x2 ;  /* 0x0000001a11127c11 */ /* 0x000fc8000f8610ff */
[----:B------:R-:W-:-:S05]  /*6080*/  LEA.HI.X R19, R17, UR27, R19, 0x2, P3 ;  /* 0x0000001b11137c11 */ /* 0x000fca00098f1413 */
[----:B------:R2:W4:Y:S01]  /*6090*/  @P5 LDG.E.LTC128B R11, desc[UR16][R18.64] ;  /* 0x00000010120b5981 */ /* 0x000522000c1e1920 */
[----:B------:R-:W-:Y:S01]  /*60a0*/  UIMAD UR31, UR23, 0x60, URZ ;  /* 0x00000060171f78a4 */ /* 0x000fe2000f8e023f */
[----:B------:R-:W-:Y:S01]  /*60b0*/  IADD3 R20, P4, R16, UR24, RZ ;  /* 0x0000001810147c10 */ /* 0x000fe2000ff9e0ff */
[----:B------:R-:W-:Y:S01]  /*60c0*/  BSSY B1, `(.L_x_41) ;  /* 0x000000f000017945 */ /* 0x000fe20003800000 */
[----:B------:R-:W-:Y:S02]  /*60d0*/  ISETP.GT.AND P3, PT, R0, 0x19, P1 ;  /* 0x000000190000780c */ /* 0x000fe40000f64270 */
[----:B------:R-:W-:Y:S02]  /*60e0*/  IADD3.X R21, R21, UR25, RZ, P4, !PT ;  /* 0x0000001915157c10 */ /* 0x000fe4000a7fe4ff */
[----:B------:R-:W-:Y:S01]  /*60f0*/  IADD3 R17, P4, R20, R6, RZ ;  /* 0x0000000614117210 */ /* 0x000fe20007f9e0ff */
[----:B--2---:R-:W-:-:S04]  /*6100*/  IMAD.U32 R18, RZ, RZ, UR22 ;  /* 0x00000016ff127e24 */ /* 0x004fc8000f8e00ff */
[----:B------:R-:W-:-:S04]  /*6110*/  IMAD.WIDE.U32 R18, R18, 0x60, R12 ;  /* 0x0000006012127825 */ /* 0x000fc800078e000c */
[----:B------:R-:W-:Y:S02]  /*6120*/  VIADD R19, R19, UR31 ;  /* 0x0000001f13137c36 */ /* 0x000fe40008000000 */
[----:B----4-:R-:W-:-:S04]  /*6130*/  IMAD R16, R11, UR19, RZ ;  /* 0x000000130b107c24 */ /* 0x010fc8000f8e02ff */
[----:B---3--:R-:W-:Y:S02]  /*6140*/  IMAD R16, R22, UR20, R16 ;  /* 0x0000001416107c24 */ /* 0x008fe4000f8e0210 */
[----:B------:R-:W-:-:S03]  /*6150*/  IMAD.X R22, R21, 0x1, R5, P4 ;  /* 0x0000000115167824 */ /* 0x000fc600020e0605 */
[----:B------:R2:W-:Y:S02]  /*6160*/  @P5 STG.E desc[UR16][R18.64], R16 ;  /* 0x0000001012005986 */ /* 0x0005e4000c101910 */
[----:B--2---:R-:W-:-:S04]  /*6170*/  LEA R16, P4, R17, UR26, 0x2 ;  /* 0x0000001a11107c11 */ /* 0x004fc8000f8810ff */
[----:B------:R-:W-:Y:S01]  /*6180*/  LEA.HI.X R17, R17, UR27, R22, 0x2, P4 ;  /* 0x0000001b11117c11 */ /* 0x000fe2000a0f1416 */
[----:B------:R-:W-:Y:S08]  /*6190*/  @!P3 BRA `(.L_x_42) ;  /* 0x000000000004b947 */ /* 0x000ff00003800000 */
[----:B------:R2:W5:Y:S02]  /*61a0*/  LDG.E.LTC128B R11, desc[UR16][R16.64] ;  /* 0x00000010100b7981 */ /* 0x000564000c1e1920 */
.L_x_42:
[----:B------:R-:W-:Y:S05]  /*61b0*/  BSYNC B1 ;  /* 0x0000000000017941 */ /* 0x000fea0003800000 */
.L_x_41:
[----:B------:R-:W3:Y:S01]  /*61c0*/  LDL.LU R22, [R1+0x34] ;  /* 0x0000340001167983 */ /* 0x000ee20000300800 */
[----:B------:R-:W-:Y:S02]  /*61d0*/  UIMAD.WIDE.U32 UR14, UR24, 0x7, UR14 ;  /* 0x00000007180e78a5 */ /* 0x000fe4000f8e000e */
[----:B--2---:R-:W-:Y:S01]  /*61e0*/  MOV R16, UR24 ;  /* 0x0000001800107c02 */ /* 0x004fe20008000f00 */
        /* <DEDUP_REMOVED lines=10> */
[----:B-----5:R-:W-:Y:S01]  /*6290*/  IMAD R16, R11, UR19, RZ ;  /* 0x000000130b107c24 */ /* 0x020fe2000f8e02ff */
[----:B------:R-:W-:Y:S01]  /*62a0*/  ISETP.GT.AND P4, PT, R0, 0x18, P2 ;  /* 0x000000180000780c */ /* 0x000fe20001784270 */
[----:B------:R-:W-:Y:S02]  /*62b0*/  IMAD.U32 R17, RZ, RZ, UR22 ;  /* 0x00000016ff117e24 */ /* 0x000fe4000f8e00ff */
[----:B------:R0:W-:Y:S01]  /*62c0*/  STL.64 [R1+0x220], R152 ;  /* 0x0002209801007387 */ /* 0x0001e20000100a00 */
[----:B---3--:R-:W-:Y:S02]  /*62d0*/  IMAD R22, R22, UR20, R16 ;  /* 0x0000001416167c24 */ /* 0x008fe4000f8e0210 */
[----:B------:R-:W-:-:S04]  /*62e0*/  IMAD.WIDE.U32 R16, R17, 0x60, R14 ;  /* 0x0000006011107825 */ /* 0x000fc800078e000e */
[----:B------:R-:W-:-:S05]  /*62f0*/  VIADD R17, R17, UR31 ;  /* 0x0000001f11117c36 */ /* 0x000fca0008000000 */
[----:B------:R0:W-:Y:S01]  /*6300*/  @P3 STG.E desc[UR16][R16.64], R22 ;  /* 0x0000001610003986 */ /* 0x0001e2000c101910 */
[----:B------:R-:W-:Y:S05]  /*6310*/  @!P4 BRA `(.L_x_44) ;  /* 0x000000000004c947 */ /* 0x000fea0003800000 */
[----:B------:R1:W5:Y:S02]  /*6320*/  LDG.E.LTC128B R11, desc[UR16][R152.64+0x20] ;  /* 0x00002010980b7981 */ /* 0x000364000c1e1920 */
.L_x_44:
[----:B------:R-:W-:Y:S05]  /*6330*/  BSYNC B1 ;  /* 0x0000000000017941 */ /* 0x000fea0003800000 */
.L_x_43:
        /* <DEDUP_REMOVED lines=20> */
.L_x_46:
[----:B------:R-:W-:Y:S05]  /*6480*/  BSYNC B1 ;  /* 0x0000000000017941 */ /* 0x000fea0003800000 */
.L_x_45:
        /* <DEDUP_REMOVED lines=31> */
.L_x_48:
[----:B------:R-:W-:Y:S05]  /*6680*/  BSYNC B1 ;  /* 0x0000000000017941 */ /* 0x000fea0003800000 */
.L_x_47:
        /* <DEDUP_REMOVED lines=22> */
.L_x_50:
[----:B------:R-:W-:Y:S05]  /*67f0*/  BSYNC B1 ;  /* 0x0000000000017941 */ /* 0x000fea0003800000 */
.L_x_49:
        /* <DEDUP_REMOVED lines=20> */
.L_x_52:
[----:B------:R-:W-:Y:S05]  /*6940*/  BSYNC B1 ;  /* 0x0000000000017941 */ /* 0x000fea0003800000 */
.L_x_51:
        /* <DEDUP_REMOVED lines=31> */
.L_x_54:
[----:B------:R-:W-:Y:S05]  /*6b40*/  BSYNC B1 ;  /* 0x0000000000017941 */ /* 0x000fea0003800000 */
.L_x_53:
        /* <DEDUP_REMOVED lines=23> */
.L_x_56:
[----:B------:R-:W-:Y:S05]  /*6cc0*/  BSYNC B1 ;  /* 0x0000000000017941 */ /* 0x000fea0003800000 */
.L_x_55:
        /* <DEDUP_REMOVED lines=20> */
.L_x_58:
[----:B------:R-:W-:Y:S05]  /*6e10*/  BSYNC B1 ;  /* 0x0000000000017941 */ /* 0x000fea0003800000 */
.L_x_57:
        /* <DEDUP_REMOVED lines=14> */
[----:B------:R-:W-:Y:S01]  /*6f00*/  IMAD.U32 R18, RZ, RZ, UR22 ;  /* 0x00000016ff127e24 */ /* 0x000fe2000f8e00ff */
[----:B------:R-:W-:Y:S01]  /*6f10*/  UIMAD UR31, UR23, 0xc0, URZ ;  /* 0x000000c0171f78a4 */ /* 0x000fe2000f8e023f */
[----:B------:R-:W-:Y:S01]  /*6f20*/  IADD3 R20, P4, R20, UR24, RZ ;  /* 0x0000001814147c10 */ /* 0x000fe2000ff9e0ff */
[----:B------:R-:W-:Y:S01]  /*6f30*/  BSSY B1, `(.L_x_59) ;  /* 0x000000e000017945 */ /* 0x000fe20003800000 */
[----:B------:R-:W-:Y:S01]  /*6f40*/  ISETP.GT.AND P3, PT, R0, 0x31, P1 ;  /* 0x000000310000780c */ /* 0x000fe20000f64270 */
[----:B------:R-:W-:Y:S01]  /*6f50*/  IMAD.WIDE.U32 R18, R18, 0xc0, R12 ;  /* 0x000000c012127825 */ /* 0x000fe200078e000c */
[----:B------:R-:W-:-:S03]  /*6f60*/  IADD3.X R21, R21, UR25, RZ, P4, !PT ;  /* 0x0000001915157c10 */ /* 0x000fc6000a7fe4ff */
[----:B------:R-:W-:Y:S01]  /*6f70*/  VIADD R19, R19, UR31 ;  /* 0x0000001f13137c36 */ /* 0x000fe20008000000 */
[----:B--2---:R-:W-:Y:S01]  /*6f80*/  IADD3 R17, P4, R20, R6, RZ ;  /* 0x0000000614117210 */ /* 0x004fe20007f9e0ff */
        /* <DEDUP_REMOVED lines=8> */
.L_x_60:
[----:B------:R-:W-:Y:S05]  /*7010*/  BSYNC B1 ;  /* 0x0000000000017941 */ /* 0x000fea0003800000 */
.L_x_59:
        /* <DEDUP_REMOVED lines=23> */
.L_x_62:
[----:B------:R-:W-:Y:S05]  /*7190*/  BSYNC B1 ;  /* 0x0000000000017941 */ /* 0x000fea0003800000 */
.L_x_61:
        /* <DEDUP_REMOVED lines=20> */
.L_x_64:
[----:B------:R-:W-:Y:S05]  /*72e0*/  BSYNC B1 ;  /* 0x0000000000017941 */ /* 0x000fea0003800000 */
.L_x_63:
        /* <DEDUP_REMOVED lines=31> */
.L_x_66:
[----:B------:R-:W-:Y:S05]  /*74e0*/  BSYNC B1 ;  /* 0x0000000000017941 */ /* 0x000fea0003800000 */
.L_x_65:
        /* <DEDUP_REMOVED lines=23> */
.L_x_68:
[----:B------:R-:W-:Y:S05]  /*7660*/  BSYNC B1 ;  /* 0x0000000000017941 */ /* 0x000fea0003800000 */
.L_x_67:
        /* <DEDUP_REMOVED lines=20> */
.L_x_70:
[----:B------:R-:W-:Y:S05]  /*77b0*/  BSYNC B1 ;  /* 0x0000000000017941 */ /* 0x000fea0003800000 */
.L_x_69:
        /* <DEDUP_REMOVED lines=31> */
.L_x_72:
[----:B------:R-:W-:Y:S05]  /*79b0*/  BSYNC B1 ;  /* 0x0000000000017941 */ /* 0x000fea0003800000 */
.L_x_71:
        /* <DEDUP_REMOVED lines=22> */
.L_x_74:
[----:B------:R-:W-:Y:S05]  /*7b20*/  BSYNC B1 ;  /* 0x0000000000017941 */ /* 0x000fea0003800000 */
.L_x_73:
        /* <DEDUP_REMOVED lines=17> */
[----:B------:R0:W-:Y:S10]  /*7c40*/  STL.64 [R1], R152 ;  /* 0x0000009801007387 */ /* 0x0001f40000100a00 */
[----:B------:R-:W-:Y:S05]  /*7c50*/  @!P3 BRA `(.L_x_76) ;  /* 0x000000000004b947 */ /* 0x000fea0003800000 */
[----:B------:R1:W5:Y:S02]  /*7c60*/  LDG.E.LTC128B R11, desc[UR16][R152.64+0x20] ;  /* 0x00002010980b7981 */ /* 0x000364000c1e1920 */
.L_x_76:
[----:B------:R-:W-:Y:S05]  /*7c70*/  BSYNC B1 ;  /* 0x0000000000017941 */ /* 0x000fea0003800000 */
.L_x_75:
        /* <DEDUP_REMOVED lines=31> */
.L_x_78:
[----:B------:R-:W-:Y:S05]  /*7e70*/  BSYNC B1 ;  /* 0x0000000000017941 */ /* 0x000fea0003800000 */
.L_x_77:
        /* <DEDUP_REMOVED lines=11> */
[----:B------:R-:W-:-:S04]  /*7f30*/  LEA R236, P4, R16, UR26, 0x2 ;  /* 0x0000001a10ec7c11 */ /* 0x000fc8000f8810ff */
[----:B------:R-:W-:Y:S01]  /*7f40*/  LEA.HI.X R237, R16, UR27, R17, 0x2, P4 ;  /* 0x0000001b10ed7c11 */ /* 0x000fe2000a0f1411 */
[----:B-----5:R-:W-:Y:S01]  /*7f50*/  IMAD R16, R11, UR19, RZ ;  /* 0x000000130b107c24 */ /* 0x020fe2000f8e02ff */
[----:B------:R-:W-:Y:S01]  /*7f60*/  ISETP.GT.AND P4, PT, R0, 0x48, P2 ;  /* 0x000000480000780c */ /* 0x000fe20001784270 */
[----:B------:R-:W-:Y:S02]  /*7f70*/  IMAD.U32 R17, RZ, RZ, UR22 ;  /* 0x00000016ff117e24 */ /* 0x000fe4000f8e00ff */
[----:B---3--:R-:W-:Y:S02]  /*7f80*/  IMAD R22, R22, UR20, R16 ;  /* 0x0000001416167c24 */ /* 0x008fe4000f8e0210 */
[----:B------:R-:W-:-:S04]  /*7f90*/  IMAD.WIDE.U32 R16, R17, 0x120, R14 ;  /* 0x0000012011107825 */ /* 0x000fc800078e000e */
[----:B------:R-:W-:-:S05]  /*7fa0*/  VIADD R17, R17, UR31 ;  /* 0x0000001f11117c36 */ /* 0x000fca0008000000 */
[----:B------:R2:W-:Y:S01]  /*7fb0*/  @P3 STG.E desc[UR16][R16.64], R22 ;  /* 0x0000001610003986 */ /* 0x0005e2000c101910 */
[----:B------:R-:W-:Y:S05]  /*7fc0*/  @!P4 BRA `(.L_x_80) ;  /* 0x000000000004c947 */ /* 0x000fea0003800000 */
[----:B------:R3:W5:Y:S02]  /*7fd0*/  LDG.E.LTC128B R11, desc[UR16][R236.64+0x20] ;  /* 0x00002010ec0b7981 */ /* 0x000764000c1e1920 */
.L_x_80:
[----:B------:R-:W-:Y:S05]  /*7fe0*/  BSYNC B1 ;  /* 0x0000000000017941 */ /* 0x000fea0003800000 */
.L_x_79:
[----:B------:R-:W4:Y:S01]  /*7ff0*/  LDL.LU R23, [R1+0x98] ;  /* 0x0000980001177983 */ /* 0x000f220000300800 */
[----:B--2--5:R-:W-:Y:S01]  /*8000*/  IMAD R22, R11, UR19, RZ ;  /* 0x000000130b167c24 */ /* 0x024fe2000f8e02ff */
[----:B------:R-:W-:Y:S01]  /*8010*/  UIMAD.WIDE.U32 UR12, UR24, 0x7, UR12 ;  /* 0x00000007180c78a5 */ /* 0x000fe2000f8e000c */
[----:B------:R-:W-:Y:S03]  /*8020*/  BSSY B1, `(.L_x_81) ;  /* 0x0000010000017945 */ /* 0x000fe60003800000 */
[----:B------:R-:W-:-:S04]  /*8030*/  UIADD3 UR12, UP0, UR12, UR24, URZ ;  /* 0x000000180c0c7290 */ /* 0x000fc8000ff1e03f */
[----:B------:R-:W-:Y:S01]  /*8040*/  UIADD3.X UR13, UR25, UR10, UR13, UP0, !UPT ;  /* 0x0000000a190d7290 */ /* 0x000fe200087fe40d */
[----:B----4-:R-:W-:-:S05]  /*8050*/  IMAD R22, R23, UR20, R22 ;  /* 0x0000001417167c24 */ /* 0x010fca000f8e0216 */
[----:B------:R2:W-:Y:S02]  /*8060*/  @P4 STG.E desc[UR16][R18.64+0x20], R22 ;  /* 0x0000201612004986 */ /* 0x0005e4000c101910 */
[----:B--2---:R-:W-:-:S05]  /*8070*/  MOV R18, UR24 ;  /* 0x0000001800127c02 */ /* 0x004fca0008000f00 */
[----:B------:R-:W-:-:S03]  /*8080*/  IMAD.WIDE.U32 R18, R8, R18, UR12 ;  /* 0x0000000c08127e25 */ /* 0x000fc6000f8e0012 */
[----:B------:R-:W-:-:S04]  /*8090*/  IADD3 R18, P3, R2, R18, RZ ;  /* 0x0000001202127210 */ /* 0x000fc80007f7e0ff */
[----:B------:R-:W-:-:S03]  /*80a0*/  IADD3.X R19, R3, R9, R19, P3, !PT ;  /* 0x0000000903137210 */ /* 0x000fc60001ffe413 */
[----:B------:R-:W-:-:S04]  /*80b0*/  IMAD.WIDE.U32 R18, R10, UR8, R18 ;  /* 0x000000080a127c25 */ /* 0x000fc8000f8e0012 */
[----:B------:R-:W-:Y:S01]  /*80c0*/  VIADD R19, R19, UR9 ;  /* 0x0000000913137c36 */ /* 0x000fe20008000000 */
[----:B------:R-:W-:-:S04]  /*80d0*/  LEA R234, P3, R18, UR26, 0x2 ;  /* 0x0000001a12ea7c11 */ /* 0x000fc8000f8610ff */
[----:B------:R-:W-:Y:S02]  /*80e0*/  LEA.HI.X R235, R18, UR27, R19, 0x2, P3 ;  /* 0x0000001b12eb7c11 */ /* 0x000fe400098f1413 */
[----:B------:R-:W-:-:S13]  /*80f0*/  ISETP.GT.AND P3, PT, R0, 0x49, P2 ;  /* 0x000000490000780c */ /* 0x000fda0001764270 */
[----:B------:R-:W-:Y:S05]  /*8100*/  @!P3 BRA `(.L_x_82) ;  /* 0x000000000004b947 */ /* 0x000fea0003800000 */
[----:B------:R2:W5:Y:S02]  /*8110*/  LDG.E.LTC128B R11, desc[UR16][R234.64+0x20] ;  /* 0x00002010ea0b7981 */ /* 0x000564000c1e1920 */
.L_x_82:
[----:B------:R-:W-:Y:S05]  /*8120*/  BSYNC B1 ;  /* 0x0000000000017941 */ /* 0x000fea0003800000 */
.L_x_81:
[----:B------:R-:W4:Y:S01]  /*8130*/  LDL.LU R19, [R1+0x9c] ;  /* 0x00009c0001137983 */ /* 0x000f220000300800 */
[----:B-----5:R-:W-:Y:S01]  /*8140*/  IMAD R18, R11, UR19, RZ ;  /* 0x000000130b127c24 */ /* 0x020fe2000f8e02ff */
[----:B------:R-:W-:Y:S02]  /*8150*/  ISETP.GT.AND P5, PT, R0, 0x50, P1 ;  /* 0x000000500000780c */ /* 0x000fe40000fa4270 */
[----:B------:R-:W3:Y:S01]  /*8160*/  LDL.LU R22, [R1+0xa0] ;  /* 0x0000a00001167983 */ /* 0x000ee20000300800 */
[----:B----4-:R-:W-:-:S05]  /*8170*/  IMAD R18, R19, UR20, R18 ;  /* 0x0000001413127c24 */ /* 0x010fca000f8e0212 */
[----:B------:R4:W-:Y:S02]  /*8180*/  @P3 STG.E desc[UR16][R16.64+0x20], R18 ;  /* 0x0000201210003986 */ /* 0x0009e4000c101910 */
[----:B----4-:R-:W-:-:S04]  /*8190*/  IMAD.U32 R16, RZ, RZ, UR24 ;  /* 0x00000018ff107e24 */ /* 0x010fc8000f8e00ff */
[----:B------:R-:W-:-:S04]  /*81a0*/  IMAD.WIDE.U32 R20, R16, 0x7, R20 ;  /* 0x0000000710147825 */ /* 0x000fc800078e0014 */
[----:B------:R-:W-:Y:S01]  /*81b0*/  VIADD R21, R21, UR10 ;  /* 0x0000000a15157c36 */ /* 0x000fe20008000000 */
[----:B------:R-:W-:-:S04]  /*81c0*/  IADD3 R17, P3, R6, R20, RZ ;  /* 0x0000001406117210 */ /* 0x000fc80007f7e0ff */
[----:B------:R-:W-:Y:S02]  /*81d0*/  IADD3.X R18, R21, R5, RZ, P3, !PT ;  /* 0x0000000515127210 */ /* 0x000fe40001ffe4ff */
[----:B------:R-:W-:-:S04]  /*81e0*/  LEA R16, P3, R17, UR26, 0x2 ;  /* 0x0000001a11107c11 */ /* 0x000fc8000f8610ff */
[----:B------:R-:W-:-:S05]  /*81f0*/  LEA.HI.X R17, R17, UR27, R18, 0x2, P3 ;  /* 0x0000001b11117c11 */ /* 0x000fca00098f1412 */
[----:B------:R4:W2:Y:S01]  /*8200*/  @P5 LDG.E.LTC128B R11, desc[UR16][R16.64] ;  /* 0x00000010100b5981 */ /* 0x0008a2000c1e1920 */
        /* <DEDUP_REMOVED lines=8> */
[----:B----4-:R-:W-:Y:S01]  /*8290*/  IADD3 R17, P4, R20, R6, RZ ;  /* 0x0000000614117210 */ /* 0x010fe20007f9e0ff */
[----:B--2---:R-:W-:-:S04]  /*82a0*/  IMAD R16, R11, UR19, RZ ;  /* 0x000000130b107c24 */ /* 0x004fc8000f8e02ff */
[----:B---3--:R-:W-:Y:S02]  /*82b0*/  IMAD R16, R22, UR20, R16 ;  /* 0x0000001416107c24 */ /* 0x008fe4000f8e0210 */
[----:B------:R-:W-:-:S03]  /*82c0*/  IMAD.X R22, R21, 0x1, R5, P4 ;  /* 0x0000000115167824 */ /* 0x000fc600020e0605 */
[----:B------:R2:W-:Y:S02]  /*82d0*/  @P5 STG.E desc[UR16][R18.64], R16 ;  /* 0x0000001012005986 */ /* 0x0005e4000c101910 */
[----:B--2---:R-:W-:-:S04]  /*82e0*/  LEA R16, P4, R17, UR26, 0x2 ;  /* 0x0000001a11107c11 */ /* 0x004fc8000f8810ff */
[----:B------:R-:W-:Y:S01]  /*82f0*/  LEA.HI.X R17, R17, UR27, R22, 0x2, P4 ;  /* 0x0000001b11117c11 */ /* 0x000fe2000a0f1416 */
[----:B------:R-:W-:Y:S08]  /*8300*/  @!P3 BRA `(.L_x_84) ;  /* 0x000000000004b947 */ /* 0x000ff00003800000 */
[----:B------:R2:W5:Y:S02]  /*8310*/  LDG.E.LTC128B R11, desc[UR16][R16.64] ;  /* 0x00000010100b7981 */ /* 0x000564000c1e1920 */
.L_x_84:
[----:B------:R-:W-:Y:S05]  /*8320*/  BSYNC B1 ;  /* 0x0000000000017941 */ /* 0x000fea0003800000 */
.L_x_83:
        /* <DEDUP_REMOVED lines=22> */
.L_x_86:
[----:B------:R-:W-:Y:S05]  /*8490*/  BSYNC B1 ;  /* 0x0000000000017941 */ /* 0x000fea0003800000 */
.L_x_85:
        /* <DEDUP_REMOVED lines=19> */
.L_x_88:
[----:B------:R-:W-:Y:S05]  /*85d0*/  BSYNC B1 ;  /* 0x0000000000017941 */ /* 0x000fea0003800000 */
.L_x_87:
        /* <DEDUP_REMOVED lines=14> */
[----:B------:R-:W-:Y:S01]  /*86c0*/  UIMAD UR31, UR23, 0x160, URZ ;  /* 0x00000160171f78a4 */ /* 0x000fe2000f8e023f */
[----:B------:R-:W-:Y:S01]  /*86d0*/  IADD3 R20, P4, R20, UR24, RZ ;  /* 0x0000001814147c10 */ /* 0x000fe2000ff9e0ff */
[----:B------:R-:W-:Y:S01]  /*86e0*/  BSSY B1, `(.L_x_89) ;  /* 0x000000f000017945 */ /* 0x000fe20003800000 */
[----:B------:R-:W-:Y:S02]  /*86f0*/  ISETP.GT.AND P3, PT, R0, 0x59, P1 ;  /* 0x000000590000780c */ /* 0x000fe40000f64270 */
[----:B------:R-:W-:Y:S01]  /*8700*/  IADD3.X R21, R18, UR25, RZ, P4, !PT ;  /* 0x0000001912157c10 */ /* 0x000fe2000a7fe4ff */
[----:B----4-:R-:W-:-:S04]  /*8710*/  IMAD.U32 R16, RZ, RZ, UR22 ;  /* 0x00000016ff107e24 */ /* 0x010fc8000f8e00ff */
[----:B------:R-:W-:-:S04]  /*8720*/  IMAD.WIDE.U32 R16, R16, 0x160, R12 ;  /* 0x0000016010107825 */ /* 0x000fc800078e000c */
[----:B------:R-:W-:Y:S02]  /*8730*/  VIADD R17, R17, UR31 ;  /* 0x0000001f11117c36 */ /* 0x000fe40008000000 */
[----:B--2---:R-:W-:-:S04]  /*8740*/  IMAD R19, R11, UR19, RZ ;  /* 0x000000130b137c24 */ /* 0x004fc8000f8e02ff */
[----:B---3--:R-:W-:-:S05]  /*8750*/  IMAD R19, R22, UR20, R19 ;  /* 0x0000001416137c24 */ /* 0x008fca000f8e0213 */
[----:B------:R2:W-:Y:S02]  /*8760*/  @P5 STG.E desc[UR16][R16.64], R19 ;  /* 0x0000001310005986 */ /* 0x0005e4000c101910 */
[----:B--2---:R-:W-:-:S05]  /*8770*/  IADD3 R19, P4, R20, R6, RZ ;  /* 0x0000000614137210 */ /* 0x004fca0007f9e0ff */
[----:B------:R-:W-:Y:S01]  /*8780*/  IMAD.X R22, R21, 0x1, R5, P4 ;  /* 0x0000000115167824 */ /* 0x000fe200020e0605 */
[----:B------:R-:W-:-:S04]  /*8790*/  LEA R18, P4, R19, UR26, 0x2 ;  /* 0x0000001a13127c11 */ /* 0x000fc8000f8810ff */
[----:B------:R-:W-:Y:S01]  /*87a0*/  LEA.HI.X R19, R19, UR27, R22, 0x2, P4 ;  /* 0x0000001b13137c11 */ /* 0x000fe2000a0f1416 */
[----:B------:R-:W-:Y:S08]  /*87b0*/  @!P3 BRA `(.L_x_90) ;  /* 0x000000000004b947 */ /* 0x000ff00003800000 */
[----:B------:R2:W5:Y:S02]  /*87c0*/  LDG.E.LTC128B R11, desc[UR16][R18.64] ;  /* 0x00000010120b7981 */ /* 0x000564000c1e1920 */
.L_x_90:
[----:B------:R-:W-:Y:S05]  /*87d0*/  BSYNC B1 ;  /* 0x0000000000017941 */ /* 0x000fea0003800000 */
.L_x_89:
[----:B------:R-:W3:Y:S01]  /*87e0*/  LDL.LU R23, [R1+0xb4] ;  /* 0x0000b40001177983 */ /* 0x000ee20000300800 */
[----:B------:R-:W-:Y:S02]  /*87f0*/  UIMAD.WIDE.U32 UR14, UR24, 0x7, UR14 ;  /* 0x00000007180e78a5 */ /* 0x000fe4000f8e000e */
[----:B--2---:R-:W-:Y:S01]  /*8800*/  MOV R18, UR24 ;  /* 0x0000001800127c02 */ /* 0x004fe20008000f00 */
[----:B-----5:R-:W-:Y:S01]  /*8810*/  IMAD R22, R11, UR19, RZ ;  /* 0x000000130b167c24 */ /* 0x020fe2000f8e02ff */
        /* <DEDUP_REMOVED lines=10> */
[----:B------:R-:W-:Y:S01]  /*88c0*/  IMAD.U32 R18, RZ, RZ, UR22 ;  /* 0x00000016ff127e24 */ /* 0x000fe2000f8e00ff */
[----:B------:R-:W-:-:S03]  /*88d0*/  ISETP.GT.AND P4, PT, R0, 0x58, P2 ;  /* 0x000000580000780c */ /* 0x000fc60001784270 */
[----:B------:R-:W-:-:S04]  /*88e0*/  IMAD.WIDE.U32 R18, R18, 0x160, R14 ;  /* 0x0000016012127825 */ /* 0x000fc800078e000e */
[----:B------:R-:W-:Y:S02]  /*88f0*/  VIADD R19, R19, UR31 ;  /* 0x0000001f13137c36 */ /* 0x000fe40008000000 */
[----:B---3--:R-:W-:-:S05]  /*8900*/  IMAD R22, R23, UR20, R22 ;  /* 0x0000001417167c24 */ /* 0x008fca000f8e0216 */
[----:B------:R2:W-:Y:S01]  /*8910*/  @P3 STG.E desc[UR16][R18.64], R22 ;  /* 0x0000001612003986 */ /* 0x0005e2000c101910 */
[----:B------:R-:W-:Y:S05]  /*8920*/  @!P4 BRA `(.L_x_92) ;  /* 0x000000000004c947 */ /* 0x000fea0003800000 */
[----:B------:R3:W5:Y:S02]  /*8930*/  LDG.E.LTC128B R11, desc[UR16][R228.64+0x20] ;  /* 0x00002010e40b7981 */ /* 0x000764000c1e1920 */
.L_x_92:
[----:B------:R-:W-:Y:S05]  /*8940*/  BSYNC B1 ;  /* 0x0000000000017941 */ /* 0x000fea0003800000 */
.L_x_91:
        /* <DEDUP_REMOVED lines=19> */
.L_x_94:
[----:B------:R-:W-:Y:S05]  /*8a80*/  BSYNC B1 ;  /* 0x0000000000017941 */ /* 0x000fea0003800000 */
.L_x_93:
        /* <DEDUP_REMOVED lines=31> */
.L_x_96:
[----:B------:R-:W-:Y:S05]  /*8c80*/  BSYNC B1 ;  /* 0x0000000000017941 */ /* 0x000fea0003800000 */
.L_x_95:
[----:B01----:R-:W3:Y:S01]  /*8c90*/  LDL.LU R153, [R1+0xc4] ;  /* 0x0000c40001997983 */ /* 0x003ee20000300800 */
        /* <DEDUP_REMOVED lines=21> */
.L_x_98:
[----:B------:R-:W-:Y:S05]  /*8df0*/  BSYNC B1 ;  /* 0x0000000000017941 */ /* 0x000fea0003800000 */
.L_x_97:
        /* <DEDUP_REMOVED lines=19> */
.L_x_100:
[----:B------:R-:W-:Y:S05]  /*8f30*/  BSYNC B1 ;  /* 0x0000000000017941 */ /* 0x000fea0003800000 */
.L_x_99:
        /* <DEDUP_REMOVED lines=31> */
.L_x_102:
[----:B------:R-:W-:Y:S05]  /*9130*/  BSYNC B1 ;  /* 0x0000000000017941 */ /* 0x000fea0003800000 */
.L_x_101:
        /* <DEDUP_REMOVED lines=22> */
.L_x_104:
[----:B------:R-:W-:Y:S05]  /*92a0*/  BSYNC B1 ;  /* 0x0000000000017941 */ /* 0x000fea0003800000 */
.L_x_103:
        /* <DEDUP_REMOVED lines=19> */
.L_x_106:
[----:B------:R-:W-:Y:S05]  /*93e0*/  BSYNC B1 ;  /* 0x0000000000017941 */ /* 0x000fea0003800000 */
.L_x_105:
        /* <DEDUP_REMOVED lines=18> */
[----:B------:R-:W-:Y:S02]  /*9510*/  IADD3.X R157, R153, UR25, RZ, P4, !PT ;  /* 0x00000019999d7c10 */ /* 0x000fe4000a7fe4ff */
[----:B------:R-:W-:Y:S01]  /*9520*/  IADD3 R153, P4, R156, R6, RZ ;  /* 0x000000069c997210 */ /* 0x000fe20007f9e0ff */
[----:B----4-:R-:W-:-:S04]  /*9530*/  IMAD.U32 R154, RZ, RZ, UR22 ;  /* 0x00000016ff9a7e24 */ /* 0x010fc8000f8e00ff */
[----:B------:R-:W-:-:S04]  /*9540*/  IMAD.WIDE.U32 R154, R154, 0x1c0, R12 ;  /* 0x000001c09a9a7825 */ /* 0x000fc800078e000c */
[----:B------:R-:W-:Y:S02]  /*9550*/  VIADD R155, R155, UR31 ;  /* 0x0000001f9b9b7c36 */ /* 0x000fe40008000000 */
        /* <DEDUP_REMOVED lines=8> */
.L_x_108:
[----:B------:R-:W-:Y:S05]  /*95e0*/  BSYNC B1 ;  /* 0x0000000000017941 */ /* 0x000fea0003800000 */
.L_x_107:
        /* <DEDUP_REMOVED lines=22> */
.L_x_110:
[----:B------:R-:W-:Y:S05]  /*9750*/  BSYNC B1 ;  /* 0x0000000000017941 */ /* 0x000fea0003800000 */
.L_x_109:
        /* <DEDUP_REMOVED lines=19> */
.L_x_112:
[----:B------:R-:W-:Y:S05]  /*9890*/  BSYNC B1 ;  /* 0x0000000000017941 */ /* 0x000fea0003800000 */
.L_x_111:
        /* <DEDUP_REMOVED lines=31> */
.L_x_114:
[----:B------:R-:W-:Y:S05]  /*9a90*/  BSYNC B1 ;  /* 0x0000000000017941 */ /* 0x000fea0003800000 */
.L_x_113:
        /* <DEDUP_REMOVED lines=22> */
.L_x_116:
[----:B------:R-:W-:Y:S05]  /*9c00*/  BSYNC B1 ;  /* 0x0000000000017941 */ /* 0x000fea0003800000 */
.L_x_115:
        /* <DEDUP_REMOVED lines=19> */
.L_x_118:
[----:B------:R-:W-:Y:S05]  /*9d40*/  BSYNC B1 ;  /* 0x0000000000017941 */ /* 0x000fea0003800000 */
.L_x_117:
[----:B------:R-:W4:Y:S01]  /*9d50*/  LDL.LU R166, [R1+0xfc] ;  /* 0x0000fc0001a67983 */ /* 0x000f220000300800 */
[----:B-----5:R-:W-:-:S03]  /*9d60*/  IMAD R164, R11, UR19, RZ ;  /* 0x000000130ba47c24 */ /* 0x020fc6000f8e02ff */
[----:B------:R-:W3:Y:S01]  /*9d70*/  LDL.LU R165, [R1+0x100] ;  /* 0x0001000001a57983 */ /* 0x000ee20000300800 */
[----:B----4-:R-:W-:-:S05]  /*9d80*/  IMAD R164, R166, UR20, R164 ;  /* 0x00000014a6a47c24 */ /* 0x010fca000f8e02a4 */
[----:B------:R4:W-:Y:S01]  /*9d90*/  @P3 STG.E desc[UR16][R162.64+0x20], R164 ;  /* 0x000020a4a2003986 */ /* 0x0009e2000c101910 */
[----:B------:R-:W-:Y:S01]  /*9da0*/  ISETP.GT.AND P3, PT, R0, 0x80, P1 ;  /* 0x000000800000780c */ /* 0x000fe20000f64270 */
        /* <DEDUP_REMOVED lines=8> */
[----:B------:R-:W-:Y:S01]  /*9e30*/  USHF.L.U32 UR31, UR22, 0x9, URZ ;  /* 0x00000009161f7899 */ /* 0x000fe2000800063f */
[----:B------:R-:W-:Y:S01]  /*9e40*/  BSSY B1, `(.L_x_119) ;  /* 0x0000010000017945 */ /* 0x000fe20003800000 */
[----:B------:R-:W-:-:S04]  /*9e50*/  USHF.L.U64.HI UR32, UR22, 0x9, UR23 ;  /* 0x0000000916207899 */ /* 0x000fc80008010217 */
[----:B----4-:R-:W-:-:S04]  /*9e60*/  IADD3 R160, P4, R12, UR31, RZ ;  /* 0x0000001f0ca07c10 */ /* 0x010fc8000ff9e0ff */
[----:B------:R-:W-:Y:S02]  /*9e70*/  IADD3.X R161, R13, UR32, RZ, P4, !PT ;  /* 0x000000200da17c10 */ /* 0x000fe4000a7fe4ff */
[----:B------:R-:W-:-:S04]  /*9e80*/  IADD3 R162, P4, R162, UR24, RZ ;  /* 0x00000018a2a27c10 */ /* 0x000fc8000ff9e0ff */
[----:B------:R-:W-:Y:S01]  /*9e90*/  IADD3.X R163, R163, UR25, RZ, P4, !PT ;  /* 0x00000019a3a37c10 */ /* 0x000fe2000a7fe4ff */
[----:B--2---:R-:W-:-:S04]  /*9ea0*/  IMAD R164, R11, UR19, RZ ;  /* 0x000000130ba47c24 */ /* 0x004fc8000f8e02ff */
[----:B---3--:R-:W-:Y:S01]  /*9eb0*/  IMAD R164, R165, UR20, R164 ;  /* 0x00000014a5a47c24 */ /* 0x008fe2000f8e02a4 */
[----:B------:R-:W-:-:S04]  /*9ec0*/  IADD3 R165, P4, R162, R6, RZ ;  /* 0x00000006a2a57210 */ /* 0x000fc80007f9e0ff */
[----:B------:R2:W-:Y:S01]  /*9ed0*/  @P3 STG.E desc[UR16][R160.64], R164 ;  /* 0x000000a4a0003986 */ /* 0x0005e2000c101910 */
[----:B------:R-:W-:Y:S01]  /*9ee0*/  ISETP.GT.AND P3, PT, R0, 0x81, P1 ;  /* 0x000000810000780c */ /* 0x000fe20000f64270 */
[----:B------:R-:W-:Y:S01]  /*9ef0*/  IMAD.X R166, R163, 0x1, R5, P4 ;  /* 0x00000001a3a67824 */ /* 0x000fe200020e0605 */
[----:B--2---:R-:W-:-:S04]  /*9f00*/  LEA R164, P4, R165, UR26, 0x2 ;  /* 0x0000001aa5a47c11 */ /* 0x004fc8000f8810ff */
[----:B------:R-:W-:-:S07]  /*9f10*/  LEA.HI.X R165, R165, UR27, R166, 0x2, P4 ;  /* 0x0000001ba5a57c11 */ /* 0x000fce000a0f14a6 */
[----:B------:R-:W-:Y:S05]  /*9f20*/  @!P3 BRA `(.L_x_120) ;  /* 0x000000000004b947 */ /* 0x000fea0003800000 */
[----:B------:R2:W5:Y:S02]  /*9f30*/  LDG.E.LTC128B R11, desc[UR16][R164.64] ;  /* 0x00000010a40b7981 */ /* 0x000564000c1e1920 */
.L_x_120:
[----:B------:R-:W-:Y:S05]  /*9f40*/  BSYNC B1 ;  /* 0x0000000000017941 */ /* 0x000fea0003800000 */
.L_x_119:
[----:B------:R-:W3:Y:S01]  /*9f50*/  LDL.LU R169, [R1+0x104] ;  /* 0x0001040001a97983 */ /* 0x000ee20000300800 */
[----:B------:R-:W-:Y:S02]  /*9f60*/  UIMAD.WIDE.U32 UR14, UR24, 0x7, UR14 ;  /* 0x00000007180e78a5 */ /* 0x000fe4000f8e000e */
[----:B--2---:R-:W-:Y:S01]  /*9f70*/  IMAD.U32 R164, RZ, RZ, UR24 ;  /* 0x00000018ffa47e24 */ /* 0x004fe2000f8e00ff */
[----:B------:R-:W-:Y:S01]  /*9f80*/  ISETP.GT.AND P5, PT, R0, 0x80, P2 ;  /* 0x000000800000780c */ /* 0x000fe200017a4270 */
[----:B-----5:R-:W-:Y:S01]  /*9f90*/  IMAD R168, R11, UR19, RZ ;  /* 0x000000130ba87c24 */ /* 0x020fe2000f8e02ff */
[----:B------:R-:W-:Y:S01]  /*9fa0*/  UIADD3 UR14, UP0, UR14, UR24, URZ ;  /* 0x000000180e0e7290 */ /* 0x000fe2000ff1e03f */
[----:B------:R-:W-:Y:S03]  /*9fb0*/  BSSY B1, `(.L_x_121) ;  /* 0x000000f000017945 */ /* 0x000fe60003800000 */
[----:B------:R-:W-:-:S06]  /*9fc0*/  UIADD3.X UR15, UR25, UR10, UR15, UP0, !UPT ;  /* 0x0000000a190f7290 */ /* 0x000fcc00087fe40f */
[----:B------:R-:W-:-:S03]  /*9fd0*/  IMAD.WIDE.U32 R164, R8, R164, UR14 ;  /* 0x0000000e08a47e25 */ /* 0x000fc6000f8e00a4 */
[----:B------:R-:W-:-:S04]  /*9fe0*/  IADD3 R166, P4, R2, R164, RZ ;  /* 0x000000a402a67210 */ /* 0x000fc80007f9e0ff */
[----:B------:R-:W-:-:S03]  /*9ff0*/  IADD3.X R167, R3, R9, R165, P4, !PT ;  /* 0x0000000903a77210 */ /* 0x000fc600027fe4a5 */
[----:B------:R-:W-:-:S04]  /*a000*/  IMAD.WIDE.U32 R166, R10, UR8, R166 ;  /* 0x000000080aa67c25 */ /* 0x000fc8000f8e00a6 */
[----:B------:R-:W-:Y:S01]  /*a010*/  VIADD R165, R167, UR9 ;  /* 0x00000009a7a57c36 */ /* 0x000fe20008000000 */
[----:B------:R-:W-:-:S04]  /*a020*/  LEA R164, P4, R166, UR26, 0x2 ;  /* 0x0000001aa6a47c11 */ /* 0x000fc8000f8810ff */
[----:B------:R-:W-:Y:S02]  /*a030*/  LEA.HI.X R165, R166, UR27, R165, 0x2, P4 ;  /* 0x0000001ba6a57c11 */ /* 0x000fe4000a0f14a5 */
[----:B------:R-:W-:-:S04]  /*a040*/  IADD3 R166, P4, R14, UR31, RZ ;  /* 0x0000001f0ea67c10 */ /* 0x000fc8000ff9e0ff */
[----:B------:R-:W-:Y:S01]  /*a050*/  IADD3.X R167, R15, UR32, RZ, P4, !PT ;  /* 0x000000200fa77c10 */ /* 0x000fe2000a7fe4ff */
[----:B---3--:R-:W-:-:S05]  /*a060*/  IMAD R168, R169, UR20, R168 ;  /* 0x00000014a9a87c24 */ /* 0x008fca000f8e02a8 */
[----:B------:R2:W-:Y:S01]  /*a070*/  @P3 STG.E desc[UR16][R166.64], R168 ;  /* 0x000000a8a6003986 */ /* 0x0005e2000c101910 */
[----:B------:R-:W-:Y:S05]  /*a080*/  @!P5 BRA `(.L_x_122) ;  /* 0x000000000004d947 */ /* 0x000fea0003800000 */
[----:B------:R3:W5:Y:S02]  /*a090*/  LDG.E.LTC128B R11, desc[UR16][R164.64+0x20] ;  /* 0x00002010a40b7981 */ /* 0x000764000c1e1920 */
.L_x_122:
[----:B------:R-:W-:Y:S05]  /*a0a0*/  BSYNC B1 ;  /* 0x0000000000017941 */ /* 0x000fea0003800000 */
.L_x_121:
        /* <DEDUP_REMOVED lines=19> */
.L_x_124:
[----:B------:R-:W-:Y:S05]  /*a1e0*/  BSYNC B1 ;  /* 0x0000000000017941 */ /* 0x000fea0003800000 */
.L_x_123:
        /* <DEDUP_REMOVED lines=23> */
[----:B---3--:R-:W-:Y:S01]  /*a360*/  IMAD R168, R169, UR20, R168 ;  /* 0x00000014a9a87c24 */ /* 0x008fe2000f8e02a8 */
[----:B------:R-:W-:-:S04]  /*a370*/  IADD3 R169, P4, R162, R6, RZ ;  /* 0x00000006a2a97210 */ /* 0x000fc80007f9e0ff */
[----:B------:R2:W-:Y:S01]  /*a380*/  @P5 STG.E desc[UR16][R166.64], R168 ;  /* 0x000000a8a6005986 */ /* 0x0005e2000c101910 */
[----:B------:R-:W-:Y:S01]  /*a390*/  IMAD.X R170, R163, 0x1, R5, P4 ;  /* 0x00000001a3aa7824 */ /* 0x000fe200020e0605 */
[----:B--2---:R-:W-:-:S04]  /*a3a0*/  LEA R168, P4, R169, UR26, 0x2 ;  /* 0x0000001aa9a87c11 */ /* 0x004fc8000f8810ff */
[----:B------:R-:W-:Y:S01]  /*a3b0*/  LEA.HI.X R169, R169, UR27, R170, 0x2, P4 ;  /* 0x0000001ba9a97c11 */ /* 0x000fe2000a0f14aa */
[----:B------:R-:W-:Y:S08]  /*a3c0*/  @!P3 BRA `(.L_x_126) ;  /* 0x000000000004b947 */ /* 0x000ff00003800000 */
[----:B------:R2:W5:Y:S02]  /*a3d0*/  LDG.E.LTC128B R11, desc[UR16][R168.64] ;  /* 0x00000010a80b7981 */ /* 0x000564000c1e1920 */
.L_x_126:
[----:B------:R-:W-:Y:S05]  /*a3e0*/  BSYNC B1 ;  /* 0x0000000000017941 */ /* 0x000fea0003800000 */
.L_x_125:
        /* <DEDUP_REMOVED lines=22> */
.L_x_128:
[----:B------:R-:W-:Y:S05]  /*a550*/  BSYNC B1 ;  /* 0x0000000000017941 */ /* 0x000fea0003800000 */
.L_x_127:
        /* <DEDUP_REMOVED lines=19> */
.L_x_130:
[----:B------:R-:W-:Y:S05]  /*a690*/  BSYNC B1 ;  /* 0x0000000000017941 */ /* 0x000fea0003800000 */
.L_x_129:
        /* <DEDUP_REMOVED lines=31> */
.L_x_132:
[----:B------:R-:W-:Y:S05]  /*a890*/  BSYNC B1 ;  /* 0x0000000000017941 */ /* 0x000fea0003800000 */
.L_x_131:
        /* <DEDUP_REMOVED lines=22> */
.L_x_134:
[----:B------:R-:W-:Y:S05]  /*aa00*/  BSYNC B1 ;  /* 0x0000000000017941 */ /* 0x000fea0003800000 */
.L_x_133:
        /* <DEDUP_REMOVED lines=19> */
.L_x_136:
[----:B------:R-:W-:Y:S05]  /*ab40*/  BSYNC B1 ;  /* 0x0000000000017941 */ /* 0x000fea0003800000 */
.L_x_135:
        /* <DEDUP_REMOVED lines=31> */
.L_x_138:
[----:B------:R-:W-:Y:S05]  /*ad40*/  BSYNC B1 ;  /* 0x0000000000017941 */ /* 0x000fea0003800000 */
.L_x_137:
        /* <DEDUP_REMOVED lines=22> */
.L_x_140:
[----:B------:R-:W-:Y:S05]  /*aeb0*/  BSYNC B1 ;  /* 0x0000000000017941 */ /* 0x000fea0003800000 */
.L_x_139:
        /* <DEDUP_REMOVED lines=19> */
.L_x_142:
[----:B------:R-:W-:Y:S05]  /*aff0*/  BSYNC B1 ;  /* 0x0000000000017941 */ /* 0x000fea0003800000 */
.L_x_141:
        /* <DEDUP_REMOVED lines=31> */
.L_x_144:
[----:B------:R-:W-:Y:S05]  /*b1f0*/  BSYNC B1 ;  /* 0x0000000000017941 */ /* 0x000fea0003800000 */
.L_x_143:
        /* <DEDUP_REMOVED lines=22> */
.L_x_146:
[----:B------:R-:W-:Y:S05]  /*b360*/  BSYNC B1 ;  /* 0x0000000000017941 */ /* 0x000fea0003800000 */
.L_x_145:
        /* <DEDUP_REMOVED lines=19> */
.L_x_148:
[----:B------:R-:W-:Y:S05]  /*b4a0*/  BSYNC B1 ;  /* 0x0000000000017941 */ /* 0x000fea0003800000 */
.L_x_147:
        /* <DEDUP_REMOVED lines=31> */
.L_x_150:
[----:B------:R-:W-:Y:S05]  /*b6a0*/  BSYNC B1 ;  /* 0x0000000000017941 */ /* 0x000fea0003800000 */
.L_x_149:
        /* <DEDUP_REMOVED lines=22> */
.L_x_152:
[----:B------:R-:W-:Y:S05]  /*b810*/  BSYNC B1 ;  /* 0x0000000000017941 */ /* 0x000fea0003800000 */
.L_x_151:
        /* <DEDUP_REMOVED lines=19> */
.L_x_154:
[----:B------:R-:W-:Y:S05]  /*b950*/  BSYNC B1 ;  /* 0x0000000000017941 */ /* 0x000fea0003800000 */
.L_x_153:
        /* <DEDUP_REMOVED lines=31> */
.L_x_156:
[----:B------:R-:W-:Y:S05]  /*bb50*/  BSYNC B1 ;  /* 0x0000000000017941 */ /* 0x000fea0003800000 */
.L_x_155:
        /* <DEDUP_REMOVED lines=22> */
.L_x_158:
[----:B------:R-:W-:Y:S05]  /*bcc0*/  BSYNC B1 ;  /* 0x0000000000017941 */ /* 0x000fea0003800000 */
.L_x_157:
        /* <DEDUP_REMOVED lines=19> */
.L_x_160:
[----:B------:R-:W-:Y:S05]  /*be00*/  BSYNC B1 ;  /* 0x0000000000017941 */ /* 0x000fea0003800000 */
.L_x_159:
        /* <DEDUP_REMOVED lines=31> */
.L_x_162:
[----:B------:R-:W-:Y:S05]  /*c000*/  BSYNC B1 ;  /* 0x0000000000017941 */ /* 0x000fea0003800000 */
.L_x_161:
        /* <DEDUP_REMOVED lines=22> */
.L_x_164:
[----:B------:R-:W-:Y:S05]  /*c170*/  BSYNC B1 ;  /* 0x0000000000017941 */ /* 0x000fea0003800000 */
.L_x_163:
        /* <DEDUP_REMOVED lines=19> */
.L_x_166:
[----:B------:R-:W-:Y:S05]  /*c2b0*/  BSYNC B1 ;  /* 0x0000000000017941 */ /* 0x000fea0003800000 */
.L_x_165:
        /* <DEDUP_REMOVED lines=31> */
.L_x_168:
[----:B------:R-:W-:Y:S05]  /*c4b0*/  BSYNC B1 ;  /* 0x0000000000017941 */ /* 0x000fea0003800000 */
.L_x_167:
        /* <DEDUP_REMOVED lines=22> */
.L_x_170:
[----:B------:R-:W-:Y:S05]  /*c620*/  BSYNC B1 ;  /* 0x0000000000017941 */ /* 0x000fea0003800000 */
.L_x_169:
        /* <DEDUP_REMOVED lines=19> */
.L_x_172:
[----:B------:R-:W-:Y:S05]  /*c760*/  BSYNC B1 ;  /* 0x0000000000017941 */ /* 0x000fea0003800000 */
.L_x_171:
        /* <DEDUP_REMOVED lines=31> */
.L_x_174:
[----:B------:R-:W-:Y:S05]  /*c960*/  BSYNC B1 ;  /* 0x0000000000017941 */ /* 0x000fea0003800000 */
.L_x_173:
        /* <DEDUP_REMOVED lines=22> */
.L_x_176:
[----:B------:R-:W-:Y:S05]  /*cad0*/  BSYNC B1 ;  /* 0x0000000000017941 */ /* 0x000fea0003800000 */
.L_x_175:
        /* <DEDUP_REMOVED lines=19> */
.L_x_178:
[----:B------:R-:W-:Y:S05]  /*cc10*/  BSYNC B1 ;  /* 0x0000000000017941 */ /* 0x000fea0003800000 */
.L_x_177:
        /* <DEDUP_REMOVED lines=31> */
.L_x_180:
[----:B------:R-:W-:Y:S05]  /*ce10*/  BSYNC B1 ;  /* 0x0000000000017941 */ /* 0x000fea0003800000 */
.L_x_179:
        /* <DEDUP_REMOVED lines=22> */
.L_x_182:
[----:B------:R-:W-:Y:S05]  /*cf80*/  BSYNC B1 ;  /* 0x0000000000017941 */ /* 0x000fea0003800000 */
.L_x_181:
        /* <DEDUP_REMOVED lines=19> */
.L_x_184:
[----:B------:R-:W-:Y:S05]  /*d0c0*/  BSYNC B1 ;  /* 0x0000000000017941 */ /* 0x000fea0003800000 */
.L_x_183:
        /* <DEDUP_REMOVED lines=31> */
.L_x_186:
[----:B------:R-:W-:Y:S05]  /*d2c0*/  BSYNC B1 ;  /* 0x0000000000017941 */ /* 0x000fea0003800000 */
.L_x_185:
        /* <DEDUP_REMOVED lines=22> */
.L_x_188:
[----:B------:R-:W-:Y:S05]  /*d430*/  BSYNC B1 ;  /* 0x0000000000017941 */ /* 0x000fea0003800000 */
.L_x_187:
        /* <DEDUP_REMOVED lines=19> */
.L_x_190:
[----:B------:R-:W-:Y:S05]  /*d570*/  BSYNC B1 ;  /* 0x0000000000017941 */ /* 0x000fea0003800000 */
.L_x_189:
        /* <DEDUP_REMOVED lines=31> */
.L_x_192:
[----:B------:R-:W-:Y:S05]  /*d770*/  BSYNC B1 ;  /* 0x0000000000017941 */ /* 0x000fea0003800000 */
.L_x_191:
        /* <DEDUP_REMOVED lines=22> */
.L_x_194:
[----:B------:R-:W-:Y:S05]  /*d8e0*/  BSYNC B1 ;  /* 0x0000000000017941 */ /* 0x000fea0003800000 */
.L_x_193:
        /* <DEDUP_REMOVED lines=19> */
.L_x_196:
[----:B------:R-:W-:Y:S05]  /*da20*/  BSYNC B1 ;  /* 0x0000000000017941 */ /* 0x000fea0003800000 */
.L_x_195:
        /* <DEDUP_REMOVED lines=31> */
.L_x_198:
[----:B------:R-:W-:Y:S05]  /*dc20*/  BSYNC B1 ;  /* 0x0000000000017941 */ /* 0x000fea0003800000 */
.L_x_197:
        /* <DEDUP_REMOVED lines=22> */
.L_x_200:
[----:B------:R-:W-:Y:S05]  /*dd90*/  BSYNC B1 ;  /* 0x0000000000017941 */ /* 0x000fea0003800000 */
.L_x_199:
        /* <DEDUP_REMOVED lines=19> */
.L_x_202:
[----:B------:R-:W-:Y:S05]  /*ded0*/  BSYNC B1 ;  /* 0x0000000000017941 */ /* 0x000fea0003800000 */
.L_x_201:
        /* <DEDUP_REMOVED lines=31> */
.L_x_204:
[----:B------:R-:W-:Y:S05]  /*e0d0*/  BSYNC B1 ;  /* 0x0000000000017941 */ /* 0x000fea0003800000 */
.L_x_203:
        /* <DEDUP_REMOVED lines=22> */
.L_x_206:
[----:B------:R-:W-:Y:S05]  /*e240*/  BSYNC B1 ;  /* 0x0000000000017941 */ /* 0x000fea0003800000 */
.L_x_205:
        /* <DEDUP_REMOVED lines=19> */
.L_x_208:
[----:B------:R-:W-:Y:S05]  /*e380*/  BSYNC B1 ;  /* 0x0000000000017941 */ /* 0x000fea0003800000 */
.L_x_207:
        /* <DEDUP_REMOVED lines=15> */
[----:B------:R-:W-:Y:S01]  /*e480*/  ISETP.GT.AND P1, PT, R0, 0xf9, P1 ;  /* 0x000000f90000780c */ /* 0x000fe20000f24270 */
[----:B------:R-:W-:Y:S01]  /*e490*/  BSSY B1, `(.L_x_209) ;  /* 0x000000e000017945 */ /* 0x000fe20003800000 */
[----:B----4-:R-:W-:Y:S01]  /*e4a0*/  IADD3 R222, P4, P5, R6, UR24, R162 ;  /* 0x0000001806de7c10 */ /* 0x010fe2000fd9e0a2 */
[----:B------:R-:W-:-:S03]  /*e4b0*/  IMAD.U32 R162, RZ, RZ, UR22 ;  /* 0x00000016ffa27e24 */ /* 0x000fc6000f8e00ff */
[----:B------:R-:W-:Y:S01]  /*e4c0*/  IADD3.X R5, R5, UR25, R4, P4, P5 ;  /* 0x0000001905057c10 */ /* 0x000fe2000a7ea404 */
[----:B------:R-:W-:-:S04]  /*e4d0*/  IMAD.WIDE.U32 R162, R162, 0x3e0, R12 ;  /* 0x000003e0a2a27825 */ /* 0x000fc800078e000c */
[----:B------:R-:W-:Y:S02]  /*e4e0*/  VIADD R7, R163, UR23 ;  /* 0x00000017a3077c36 */ /* 0x000fe40008000000 */
[----:B------:R-:W-:Y:S02]  /*e4f0*/  @P3 IMAD.MOV.U32 R6, RZ, RZ, R162 ;  /* 0x000000ffff063224 */ /* 0x000fe400078e00a2 */
[----:B--2---:R-:W-:-:S04]  /*e500*/  IMAD R223, R11, UR19, RZ ;  /* 0x000000130bdf7c24 */ /* 0x004fc8000f8e02ff */
[----:B---3--:R-:W-:-:S05]  /*e510*/  IMAD R223, R224, UR20, R223 ;  /* 0x00000014e0df7c24 */ /* 0x008fca000f8e02df */
[----:B------:R2:W-:Y:S01]  /*e520*/  @P3 STG.E desc[UR16][R6.64], R223 ;  /* 0x000000df06003986 */ /* 0x0005e2000c101910 */
[----:B------:R-:W-:-:S04]  /*e530*/  LEA R4, P3, R222, UR26, 0x2 ;  /* 0x0000001ade047c11 */ /* 0x000fc8000f8610ff */
[----:B------:R-:W-:Y:S01]  /*e540*/  LEA.HI.X R5, R222, UR27, R5, 0x2, P3 ;  /* 0x0000001bde057c11 */ /* 0x000fe200098f1405 */
[----:B------:R-:W-:Y:S08]  /*e550*/  @!P1 BRA `(.L_x_210) ;  /* 0x0000000000049947 */ /* 0x000ff00003800000 */
[----:B------:R3:W5:Y:S02]  /*e560*/  LDG.E.LTC128B R11, desc[UR16][R4.64] ;  /* 0x00000010040b7981 */ /* 0x000764000c1e1920 */
.L_x_210:
[----:B------:R-:W-:Y:S05]  /*e570*/  BSYNC B1 ;  /* 0x0000000000017941 */ /* 0x000fea0003800000 */
.L_x_209:
[----:B------:R-:W4:Y:S01]  /*e580*/  LDL.LU R225, [R1+0x1f4] ;  /* 0x0001f40001e17983 */ /* 0x000f220000300800 */
[----:B------:R-:W-:Y:S01]  /*e590*/  UIMAD.WIDE.U32 UR14, UR24, 0x7, UR14 ;  /* 0x00000007180e78a5 */ /* 0x000fe2000f8e000e */
[----:B-----5:R-:W-:Y:S01]  /*e5a0*/  IMAD R224, R11, UR19, RZ ;  /* 0x000000130be07c24 */ /* 0x020fe2000f8e02ff */
[----:B------:R-:W-:Y:S02]  /*e5b0*/  BSSY B1, `(.L_x_211) ;  /* 0x0000013000017945 */ /* 0x000fe40003800000 */
[----:B------:R-:W-:-:S04]  /*e5c0*/  UIADD3 UR23, UP0, UR14, UR24, URZ ;  /* 0x000000180e177290 */ /* 0x000fc8000ff1e03f */
[----:B------:R-:W-:Y:S02]  /*e5d0*/  UIADD3.X UR14, UR25, UR10, UR15, UP0, !UPT ;  /* 0x0000000a190e7290 */ /* 0x000fe400087fe40f */
[----:B---3--:R-:W-:-:S04]  /*e5e0*/  MOV R4, UR23 ;  /* 0x0000001700047c02 */ /* 0x008fc80008000f00 */
[----:B------:R-:W-:Y:S02]  /*e5f0*/  IMAD.U32 R5, RZ, RZ, UR14 ;  /* 0x0000000eff057e24 */ /* 0x000fe4000f8e00ff */
[----:B------:R-:W-:-:S03]  /*e600*/  IMAD.WIDE.U32 R4, R8, UR24, R4 ;  /* 0x0000001808047c25 */ /* 0x000fc6000f8e0004 */
[----:B------:R-:W-:-:S04]  /*e610*/  IADD3 R222, P3, R2, R4, RZ ;  /* 0x0000000402de7210 */ /* 0x000fc80007f7e0ff */
[----:B--2---:R-:W-:-:S03]  /*e620*/  IADD3.X R223, R3, R9, R5, P3, !PT ;  /* 0x0000000903df7210 */ /* 0x004fc60001ffe405 */
[----:B------:R-:W-:-:S04]  /*e630*/  IMAD.WIDE.U32 R222, R10, UR8, R222 ;  /* 0x000000080ade7c25 */ /* 0x000fc8000f8e00de */
[----:B------:R-:W-:Y:S01]  /*e640*/  VIADD R5, R223, UR9 ;  /* 0x00000009df057c36 */ /* 0x000fe20008000000 */
[----:B------:R-:W-:-:S04]  /*e650*/  LEA R4, P3, R222, UR26, 0x2 ;  /* 0x0000001ade047c11 */ /* 0x000fc8000f8610ff */
[----:B------:R-:W-:Y:S02]  /*e660*/  LEA.HI.X R5, R222, UR27, R5, 0x2, P3 ;  /* 0x0000001bde057c11 */ /* 0x000fe400098f1405 */
[----:B------:R-:W-:Y:S02]  /*e670*/  IADD3 R222, P4, R162, UR11, RZ ;  /* 0x0000000ba2de7c10 */ /* 0x000fe4000ff9e0ff */
[----:B------:R-:W-:Y:S02]  /*e680*/  ISETP.GT.AND P3, PT, R0, 0xf8, P2 ;  /* 0x000000f80000780c */ /* 0x000fe40001764270 */
[----:B------:R-:W-:Y:S01]  /*e690*/  IADD3.X R223, R7, UR21, RZ, P4, !PT ;  /* 0x0000001507df7c10 */ /* 0x000fe2000a7fe4ff */
[----:B----4-:R-:W-:-:S05]  /*e6a0*/  IMAD R224, R225, UR20, R224 ;  /* 0x00000014e1e07c24 */ /* 0x010fca000f8e02e0 */
[----:B------:R2:W-:Y:S05]  /*e6b0*/  @P1 STG.E desc[UR16][R222.64], R224 ;  /* 0x000000e0de001986 */ /* 0x0005ea000c101910 */
[----:B------:R-:W-:Y:S05]  /*e6c0*/  @!P3 BRA `(.L_x_212) ;  /* 0x000000000004b947 */ /* 0x000fea0003800000 */
[----:B------:R3:W5:Y:S02]  /*e6d0*/  LDG.E.LTC128B R11, desc[UR16][R4.64+0x20] ;  /* 0x00002010040b7981 */ /* 0x000764000c1e1920 */
.L_x_212:
[----:B------:R-:W-:Y:S05]  /*e6e0*/  BSYNC B1 ;  /* 0x0000000000017941 */ /* 0x000fea0003800000 */
.L_x_211:
[----:B------:R-:W-:-:S04]  /*e6f0*/  UIMAD.WIDE.U32 UR12, UR24, 0x7, UR12 ;  /* 0x00000007180c78a5 */ /* 0x000fc8000f8e000c */
[----:B------:R-:W-:-:S04]  /*e700*/  UIADD3 UR11, UP0, UR12, UR24, URZ ;  /* 0x000000180c0b7290 */ /* 0x000fc8000ff1e03f */
[----:B------:R-:W-:Y:S02]  /*e710*/  UIADD3.X UR10, UR25, UR10, UR13, UP0, !UPT ;  /* 0x0000000a190a7290 */ /* 0x000fe400087fe40d */
[----:B--2---:R-:W-:-:S04]  /*e720*/  IMAD.U32 R224, RZ, RZ, UR11 ;  /* 0x0000000bffe07e24 */ /* 0x004fc8000f8e00ff */
[----:B------:R-:W-:-:S03]  /*e730*/  MOV R225, UR10 ;  /* 0x0000000a00e17c02 */ /* 0x000fc60008000f00 */
[----:B------:R-:W-:-:S03]  /*e740*/  IMAD.WIDE.U32 R224, R8, UR24, R224 ;  /* 0x0000001808e07c25 */ /* 0x000fc6000f8e00e0 */
[----:B------:R-:W-:-:S03]  /*e750*/  IADD3 R2, P1, R2, R224, RZ ;  /* 0x000000e002027210 */ /* 0x000fc60007f3e0ff */
[----:B------:R-:W2:Y:S01]  /*e760*/  LDL.LU R224, [R1+0x1f8] ;  /* 0x0001f80001e07983 */ /* 0x000ea20000300800 */
[----:B------:R-:W-:-:S03]  /*e770*/  IADD3.X R3, R3, R9, R225, P1, !PT ;  /* 0x0000000903037210 */ /* 0x000fc60000ffe4e1 */
[----:B------:R-:W4:Y:S01]  /*e780*/  LDL R225, [R1+0x20c] ;  /* 0x00020c0001e17983 */ /* 0x000f220000100800 */
[----:B-----5:R-:W-:Y:S02]  /*e790*/  IMAD R6, R11, UR19, RZ ;  /* 0x000000130b067c24 */ /* 0x020fe4000f8e02ff */
[----:B------:R-:W-:Y:S01]  /*e7a0*/  @P3 IMAD.MOV.U32 R163, RZ, RZ, R7 ;  /* 0x000000ffffa33224 */ /* 0x000fe200078e0007 */
[----:B------:R-:W-:Y:S01]  /*e7b0*/  ISETP.GT.AND P2, PT, R0, 0xf9, P2 ;  /* 0x000000f90000780c */ /* 0x000fe20001744270 */
[----:B------:R-:W-:Y:S01]  /*e7c0*/  IMAD.WIDE.U32 R8, R10, UR8, R2 ;  /* 0x000000080a087c25 */ /* 0x000fe2000f8e0002 */
[----:B------:R-:W-:Y:S03]  /*e7d0*/  BSSY B1, `(.L_x_213) ;  /* 0x0000009000017945 */ /* 0x000fe60003800000 */
[----:B------:R-:W-:Y:S01]  /*e7e0*/  VIADD R3, R9, UR9 ;  /* 0x0000000909037c36 */ /* 0x000fe20008000000 */
[----:B------:R-:W-:-:S04]  /*e7f0*/  LEA R2, P4, R8, UR26, 0x2 ;  /* 0x0000001a08027c11 */ /* 0x000fc8000f8810ff */
[----:B------:R-:W-:Y:S01]  /*e800*/  LEA.HI.X R3, R8, UR27, R3, 0x2, P4 ;  /* 0x0000001b08037c11 */ /* 0x000fe2000a0f1403 */
[----:B--2---:R-:W-:-:S05]  /*e810*/  IMAD R6, R224, UR20, R6 ;  /* 0x00000014e0067c24 */ /* 0x004fca000f8e0206 */
[----:B------:R2:W-:Y:S01]  /*e820*/  @P3 STG.E desc[UR16][R162.64+0x20], R6 ;  /* 0x00002006a2003986 */ /* 0x0005e2000c101910 */
[----:B----4-:R-:W-:Y:S01]  /*e830*/  ISETP.GT.AND P1, PT, R225, 0x80, PT ;  /* 0x00000080e100780c */ /* 0x010fe20003f24270 */
[----:B------:R-:W-:-:S12]  /*e840*/  @!P2 BRA `(.L_x_214) ;  /* 0x000000000004a947 */ /* 0x000fd80003800000 */
[----:B------:R4:W5:Y:S02]  /*e850*/  LDG.E.LTC128B R11, desc[UR16][R2.64+0x20] ;  /* 0x00002010020b7981 */ /* 0x000964000c1e1920 */
.L_x_214:
[----:B------:R-:W-:Y:S05]  /*e860*/  BSYNC B1 ;  /* 0x0000000000017941 */ /* 0x000fea0003800000 */
.L_x_213:
[----:B------:R-:W3:Y:S01]  /*e870*/  LDL.LU R7, [R1+0x1fc] ;  /* 0x0001fc0001077983 */ /* 0x000ee20000300800 */
[----:B--2--5:R-:W-:Y:S01]  /*e880*/  IMAD R6, R11, UR19, RZ ;  /* 0x000000130b067c24 */ /* 0x024fe2000f8e02ff */
[----:B------:R-:W-:Y:S01]  /*e890*/  ISETP.GT.AND P3, PT, R0, RZ, P1 ;  /* 0x000000ff0000720c */ /* 0x000fe20000f64270 */
[----:B------:R-:W-:Y:S02]  /*e8a0*/  BSSY B1, `(.L_x_215) ;  /* 0x0000006000017945 */ /* 0x000fe40003800000 */
[----:B---3--:R-:W-:-:S05]  /*e8b0*/  IMAD R6, R7, UR20, R6 ;  /* 0x0000001407067c24 */ /* 0x008fca000f8e0206 */
[----:B------:R2:W-:Y:S05]  /*e8c0*/  @P2 STG.E desc[UR16][R222.64+0x20], R6 ;  /* 0x00002006de002986 */ /* 0x0005ea000c101910 */
[----:B------:R-:W-:Y:S05]  /*e8d0*/  @!P3 BRA `(.L_x_216) ;  /* 0x000000000008b947 */ /* 0x000fea0003800000 */
[----:B------:R-:W3:Y:S04]  /*e8e0*/  LDL.64 R8, [R1+0x250] ;  /* 0x0002500001087983 */ /* 0x000ee80000100a00 */
[----:B---3--:R3:W5:Y:S02]  /*e8f0*/  LDG.E.LTC128B R11, desc[UR16][R8.64+0x200] ;  /* 0x00020010080b7981 */ /* 0x008764000c1e1920 */
.L_x_216:
[----:B------:R-:W-:Y:S05]  /*e900*/  BSYNC B1 ;  /* 0x0000000000017941 */ /* 0x000fea0003800000 */
.L_x_215:
[----:B--2--5:R-:W-:Y:S01]  /*e910*/  IMAD R6, R11, UR19, RZ ;  /* 0x000000130b067c24 */ /* 0x024fe2000f8e02ff */
[----:B------:R-:W-:Y:S01]  /*e920*/  ISETP.GT.AND P4, PT, R0, 0x1, P1 ;  /* 0x000000010000780c */ /* 0x000fe20000f84270 */
[----:B------:R-:W-:Y:S01]  /*e930*/  BSSY B1, `(.L_x_217) ;  /* 0x0000007000017945 */ /* 0x000fe20003800000 */
[----:B------:R-:W-:Y:S01]  /*e940*/  ISETP.GT.AND P2, PT, R225, 0x88, PT ;  /* 0x00000088e100780c */ /* 0x000fe20003f44270 */
[----:B------:R-:W-:-:S05]  /*e950*/  IMAD R6, R24, UR20, R6 ;  /* 0x0000001418067c24 */ /* 0x000fca000f8e0206 */
[----:B------:R2:W-:Y:S05]  /*e960*/  @P3 STG.E desc[UR16][R12.64+0x200], R6 ;  /* 0x000200060c003986 */ /* 0x0005ea000c101910 */
[----:B------:R-:W-:Y:S05]  /*e970*/  @!P4 BRA `(.L_x_218) ;  /* 0x000000000008c947 */ /* 0x000fea0003800000 */
[----:B---3--:R-:W3:Y:S04]  /*e980*/  LDL.64 R8, [R1+0x248] ;  /* 0x0002480001087983 */ /* 0x008ee80000100a00 */
[----:B---3--:R3:W5:Y:S02]  /*e990*/  LDG.E.LTC128B R11, desc[UR16][R8.64+0x200] ;  /* 0x00020010080b7981 */ /* 0x008764000c1e1920 */
.L_x_218:
[----:B------:R-:W-:Y:S05]  /*e9a0*/  BSYNC B1 ;  /* 0x0000000000017941 */ /* 0x000fea0003800000 */
.L_x_217:
[----:B--2--5:R-:W-:Y:S01]  /*e9b0*/  IMAD R6, R11, UR19, RZ ;  /* 0x000000130b067c24 */ /* 0x024fe2000f8e02ff */
[----:B------:R-:W-:Y:S01]  /*e9c0*/  @P4 MOV R7, R15 ;  /* 0x0000000f00074202 */ /* 0x000fe20000000f00 */
[----:B------:R-:W-:Y:S01]  /*e9d0*/  BSSY B1, `(.L_x_219) ;  /* 0x0000008000017945 */ /* 0x000fe20003800000 */
[----:B------:R-:W-:Y:S01]  /*e9e0*/  ISETP.GT.AND P5, PT, R0, RZ, P2 ;  /* 0x000000ff0000720c */ /* 0x000fe200017a4270 */
[----:B------:R-:W-:Y:S02]  /*e9f0*/  IMAD R25, R25, UR20, R6 ;  /* 0x0000001419197c24 */ /* 0x000fe4000f8e0206 */
[----:B------:R-:W-:-:S05]  /*ea00*/  @P4 IMAD.MOV.U32 R6, RZ, RZ, R14 ;  /* 0x000000ffff064224 */ /* 0x000fca00078e000e */
[----:B------:R2:W-:Y:S05]  /*ea10*/  @P4 STG.E desc[UR16][R6.64+0x200], R25 ;  /* 0x0002001906004986 */ /* 0x0005ea000c101910 */
[----:B------:R-:W-:Y:S05]  /*ea20*/  @!P5 BRA `(.L_x_220) ;  /* 0x000000000008d947 */ /* 0x000fea0003800000 */
[----:B---3--:R-:W3:Y:S04]  /*ea30*/  LDL.LU.64 R8, [R1+0x250] ;  /* 0x0002500001087983 */ /* 0x008ee80000300a00 */
[----:B---3--:R3:W5:Y:S02]  /*ea40*/  LDG.E.LTC128B R11, desc[UR16][R8.64+0x220] ;  /* 0x00022010080b7981 */ /* 0x008764000c1e1920 */
.L_x_220:
[----:B------:R-:W-:Y:S05]  /*ea50*/  BSYNC B1 ;  /* 0x0000000000017941 */ /* 0x000fea0003800000 */
.L_x_219:
[----:B--2--5:R-:W-:Y:S01]  /*ea60*/  IMAD R6, R11, UR19, RZ ;  /* 0x000000130b067c24 */ /* 0x024fe2000f8e02ff */
[C---:B------:R-:W-:Y:S01]  /*ea70*/  ISETP.GT.AND P4, PT, R0.reuse, 0x1, P2 ;  /* 0x000000010000780c */ /* 0x040fe20001784270 */
[----:B------:R-:W-:Y:S01]  /*ea80*/  BSSY B1, `(.L_x_221) ;  /* 0x0000008000017945 */ /* 0x000fe20003800000 */
[----:B------:R-:W-:Y:S01]  /*ea90*/  ISETP.GT.AND P3, PT, R0, 0x8, P1 ;  /* 0x000000080000780c */ /* 0x000fe20000f64270 */
[----:B------:R-:W-:Y:S02]  /*eaa0*/  IMAD R6, R26, UR20, R6 ;  /* 0x000000141a067c24 */ /* 0x000fe4000f8e0206 */
[----:B------:R-:W-:-:S03]  /*eab0*/  IMAD.MOV.U32 R10, RZ, RZ, R11 ;  /* 0x000000ffff0a7224 */ /* 0x000fc600078e000b */
[----:B------:R2:W-:Y:S05]  /*eac0*/  @P5 STG.E desc[UR16][R12.64+0x220], R6 ;  /* 0x000220060c005986 */ /* 0x0005ea000c101910 */
[----:B------:R-:W-:Y:S05]  /*ead0*/  @!P4 BRA `(.L_x_222) ;  /* 0x000000000008c947 */ /* 0x000fea0003800000 */
[----:B---3--:R-:W3:Y:S04]  /*eae0*/  LDL.LU.64 R8, [R1+0x248] ;  /* 0x0002480001087983 */ /* 0x008ee80000300a00 */
[----:B---3--:R3:W5:Y:S02]  /*eaf0*/  LDG.E.LTC128B R10, desc[UR16][R8.64+0x220] ;  /* 0x00022010080a7981 */ /* 0x008764000c1e1920 */
.L_x_222:
[----:B------:R-:W-:Y:S05]  /*eb00*/  BSYNC B1 ;  /* 0x0000000000017941 */ /* 0x000fea0003800000 */
.L_x_221:
[----:B--2---:R-:W2:Y:S01]  /*eb10*/  LDL.64 R12, [R1+0x240] ;  /* 0x00024000010c7983 */ /* 0x004ea20000100a00 */
[----:B-----5:R-:W-:Y:S02]  /*eb20*/  IMAD R6, R10, UR19, RZ ;  /* 0x000000130a067c24 */ /* 0x020fe4000f8e02ff */
[----:B---3--:R-:W-:Y:S02]  /*eb30*/  IMAD.MOV.U32 R8, RZ, RZ, R14 ;  /* 0x000000ffff087224 */ /* 0x008fe400078e000e */
[----:B------:R-:W-:Y:S02]  /*eb40*/  IMAD R27, R27, UR20, R6 ;  /* 0x000000141b1b7c24 */ /* 0x000fe4000f8e0206 */
[----:B------:R-:W-:-:S05]  /*eb50*/  IMAD.MOV.U32 R9, RZ, RZ, R15 ;  /* 0x000000ffff097224 */ /* 0x000fca00078e000f */
[----:B------:R3:W-:Y:S04]  /*eb60*/  @P4 STG.E desc[UR16][R8.64+0x220], R27 ;  /* 0x0002201b08004986 */ /* 0x0007e8000c101910 */
[----:B--2---:R-:W2:Y:S01]  /*eb70*/  @P3 LDG.E.LTC128B R10, desc[UR16][R12.64+0x200] ;  /* 0x000200100c0a3981 */ /* 0x004ea2000c1e1920 */
[----:B------:R-:W-:Y:S01]  /*eb80*/  MOV R6, UR22 ;  /* 0x0000001600067c02 */ /* 0x000fe20008000f00 */
[----:B------:R-:W-:Y:S01]  /*eb90*/  BSSY B1, `(.L_x_223) ;  /* 0x000000b000017945 */ /* 0x000fe20003800000 */
[----:B------:R-:W-:-:S03]  /*eba0*/  ISETP.GT.AND P5, PT, R0, 0x9, P1 ;  /* 0x000000090000780c */ /* 0x000fc60000fa4270 */
[----:B---3--:R-:W-:Y:S01]  /*ebb0*/  IMAD.WIDE.U32 R8, R6, 0x1c, R8 ;  /* 0x0000001c06087825 */ /* 0x008fe200078e0008 */
[----:B------:R-:W-:-:S03]  /*ebc0*/  IADD3 R6, P4, R14, UR29, RZ ;  /* 0x0000001d0e067c10 */ /* 0x000fc6000ff9e0ff */
[----:B------:R-:W-:Y:S02]  /*ebd0*/  VIADD R9, R9, UR28 ;  /* 0x0000001c09097c36 */ /* 0x000fe40008000000 */
[----:B--2---:R-:W-:-:S04]  /*ebe0*/  IMAD R7, R10, UR19, RZ ;  /* 0x000000130a077c24 */ /* 0x004fc8000f8e02ff */
[----:B------:R-:W-:-:S05]  /*ebf0*/  IMAD R28, R28, UR20, R7 ;  /* 0x000000141c1c7c24 */ /* 0x000fca000f8e0207 */
[----:B------:R2:W-:Y:S01]  /*ec00*/  @P3 STG.E desc[UR16][R8.64+0x200], R28 ;  /* 0x0002001c08003986 */ /* 0x0005e2000c101910 */
[----:B------:R-:W-:Y:S05]  /*ec10*/  @!P5 BRA `(.L_x_224) ;  /* 0x000000000008d947 */ /* 0x000fea0003800000 */
[----:B------:R-:W3:Y:S04]  /*ec20*/  LDL.64 R24, [R1+0x238] ;  /* 0x0002380001187983 */ /* 0x000ee80000100a00 */
[----:B---3--:R3:W5:Y:S02]  /*ec30*/  LDG.E.LTC128B R10, desc[UR16][R24.64+0x200] ;  /* 0x00020010180a7981 */ /* 0x008764000c1e1920 */
.L_x_224:
[----:B------:R-:W-:Y:S05]  /*ec40*/  BSYNC B1 ;  /* 0x0000000000017941 */ /* 0x000fea0003800000 */
.L_x_223:
[----:B-----5:R-:W-:Y:S01]  /*ec50*/  IMAD R11, R10, UR19, RZ ;  /* 0x000000130a0b7c24 */ /* 0x020fe2000f8e02ff */
[----:B------:R-:W-:Y:S01]  /*ec60*/  IADD3.X R7, R15, UR30, RZ, P4, !PT ;  /* 0x0000001e0f077c10 */ /* 0x000fe2000a7fe4ff */
[----:B------:R-:W-:Y:S01]  /*ec70*/  BSSY B1, `(.L_x_225) ;  /* 0x0000006000017945 */ /* 0x000fe20003800000 */
[----:B------:R-:W-:Y:S01]  /*ec80*/  ISETP.GT.AND P3, PT, R0, 0x8, P2 ;  /* 0x000000080000780c */ /* 0x000fe20001764270 */
[----:B------:R-:W-:-:S05]  /*ec90*/  IMAD R11, R29, UR20, R11 ;  /* 0x000000141d0b7c24 */ /* 0x000fca000f8e020b */
[----:B------:R0:W-:Y:S07]  /*eca0*/  @P5 STG.E desc[UR16][R6.64+0x200], R11 ;  /* 0x0002000b06005986 */ /* 0x0001ee000c101910 */
[----:B------:R-:W-:Y:S05]  /*ecb0*/  @!P3 BRA `(.L_x_226) ;  /* 0x000000000004b947 */ /* 0x000fea0003800000 */
[----:B------:R0:W5:Y:S02]  /*ecc0*/  LDG.E.LTC128B R10, desc[UR16][R12.64+0x220] ;  /* 0x000220100c0a7981 */ /* 0x000164000c1e1920 */
.L_x_226:
[----:B------:R-:W-:Y:S05]  /*ecd0*/  BSYNC B1 ;  /* 0x0000000000017941 */ /* 0x000fea0003800000 */
.L_x_225:
[----:B0----5:R-:W-:Y:S01]  /*ece0*/  IMAD R11, R10, UR19, RZ ;  /* 0x000000130a0b7c24 */ /* 0x021fe2000f8e02ff */
[C---:B------:R-:W-:Y:S01]  /*ecf0*/  ISETP.GT.AND P5, PT, R0.reuse, 0x9, P2 ;  /* 0x000000090000780c */ /* 0x040fe200017a4270 */
[----:B------:R-:W-:Y:S01]  /*ed00*/  BSSY B1, `(.L_x_227) ;  /* 0x0000007000017945 */ /* 0x000fe20003800000 */
[----:B------:R-:W-:Y:S01]  /*ed10*/  ISETP.GT.AND P4, PT, R0, 0x10, P1 ;  /* 0x000000100000780c */ /* 0x000fe20000f84270 */
[----:B------:R-:W-:-:S05]  /*ed20*/  IMAD R11, R30, UR20, R11 ;  /* 0x000000141e0b7c24 */ /* 0x000fca000f8e020b */
[----:B------:R0:W-:Y:S05]  /*ed30*/  @P3 STG.E desc[UR16][R8.64+0x220], R11 ;  /* 0x0002200b08003986 */ /* 0x0001ea000c101910 */
[----:B------:R-:W-:Y:S05]  /*ed40*/  @!P5 BRA `(.L_x_228) ;  /* 0x000000000008d947 */ /* 0x000fea0003800000 */
[----:B------:R-:W2:Y:S04]  /*ed50*/  LDL.LU.64 R12, [R1+0x238] ;  /* 0x00023800010c7983 */ /* 0x000ea80000300a00 */
[----:B--2---:R2:W5:Y:S02]  /*ed60*/  LDG.E.LTC128B R10, desc[UR16][R12.64+0x220] ;  /* 0x000220100c0a7981 */ /* 0x004564000c1e1920 */
.L_x_228:
[----:B------:R-:W-:Y:S05]  /*ed70*/  BSYNC B1 ;  /* 0x0000000000017941 */ /* 0x000fea0003800000 */
.L_x_227:
[----:B------:R-:W3:Y:S01]  /*ed80*/  LDL.64 R14, [R1+0x230] ;  /* 0x00023000010e7983 */ /* 0x000ee20000100a00 */
[----:B0-2--5:R-:W-:Y:S01]  /*ed90*/  IMAD R8, R10, UR19, RZ ;  /* 0x000000130a087c24 */ /* 0x025fe2000f8e02ff */
[----:B------:R-:W-:Y:S01]  /*eda0*/  MOV R11, R7 ;  /* 0x00000007000b7202 */ /* 0x000fe20000000f00 */
[----:B------:R-:W-:Y:S02]  /*edb0*/  IMAD.MOV.U32 R12, RZ, RZ, R10 ;  /* 0x000000ffff0c7224 */ /* 0x000fe400078e000a */
[----:B------:R-:W-:Y:S02]  /*edc0*/  IMAD R31, R31, UR20, R8 ;  /* 0x000000141f1f7c24 */ /* 0x000fe4000f8e0208 */
[----:B------:R-:W-:-:S05]  /*edd0*/  IMAD.MOV.U32 R10, RZ, RZ, R6 ;  /* 0x000000ffff0a7224 */ /* 0x000fca00078e0006 */
[----:B------:R0:W-:Y:S04]  /*ede0*/  @P5 STG.E desc[UR16][R10.64+0x220], R31 ;  /* 0x0002201f0a005986 */ /* 0x0001e8000c101910 */
[----:B---3--:R-:W2:Y:S01]  /*edf0*/  @P4 LDG.E.LTC128B R12, desc[UR16][R14.64+0x200] ;  /* 0x000200100e0c4981 */ /* 0x008ea2000c1e1920 */
[----:B------:R-:W-:Y:S01]  /*ee00*/  IMAD.U32 R8, RZ, RZ, UR22 ;  /* 0x00000016ff087e24 */ /* 0x000fe2000f8e00ff */
[----:B------:R-:W-:Y:S01]  /*ee10*/  ISETP.GT.AND P6, PT, R0, 0x11, P1 ;  /* 0x000000110000780c */ /* 0x000fe20000fc4270 */
[----:B------:R-:W-:Y:S02]  /*ee20*/  BSSY B1, `(.L_x_229) ;  /* 0x000000a000017945 */ /* 0x000fe40003800000 */
[----:B0-----:R-:W-:Y:S01]  /*ee30*/  IMAD.WIDE.U32 R10, R8, 0x1c, R10 ;  /* 0x0000001c080a7825 */ /* 0x001fe200078e000a */
[----:B------:R-:W-:-:S03]  /*ee40*/  IADD3 R8, P5, R6, UR29, RZ ;  /* 0x0000001d06087c10 */ /* 0x000fc6000ffbe0ff */
[----:B------:R-:W-:Y:S02]  /*ee50*/  VIADD R11, R11, UR28 ;  /* 0x0000001c0b0b7c36 */ /* 0x000fe40008000000 */
[----:B--2---:R-:W-:-:S04]  /*ee60*/  IMAD R9, R12, UR19, RZ ;  /* 0x000000130c097c24 */ /* 0x004fc8000f8e02ff */
[----:B------:R-:W-:-:S05]  /*ee70*/  IMAD R32, R32, UR20, R9 ;  /* 0x0000001420207c24 */ /* 0x000fca000f8e0209 */
[----:B------:R0:W-:Y:S01]  /*ee80*/  @P4 STG.E desc[UR16][R10.64+0x200], R32 ;  /* 0x000200200a004986 */ /* 0x0001e2000c101910 */
[----:B------:R-:W-:Y:S05]  /*ee90*/  @!P6 BRA `(.L_x_230) ;  /* 0x000000000008e947 */ /* 0x000fea0003800000 */
[----:B------:R-:W2:Y:S04]  /*eea0*/  LDL.64 R24, [R1+0x228] ;  /* 0x0002280001187983 */ /* 0x000ea80000100a00 */
[----:B--2---:R2:W5:Y:S02]  /*eeb0*/  LDG.E.LTC128B R12, desc[UR16][R24.64+0x200] ;  /* 0x00020010180c7981 */ /* 0x004564000c1e1920 */
.L_x_230:
[----:B------:R-:W-:Y:S05]  /*eec0*/  BSYNC B1 ;  /* 0x0000000000017941 */ /* 0x000fea0003800000 */
.L_x_229:
        /* <DEDUP_REMOVED lines=8> */
.L_x_232:
[----:B------:R-:W-:Y:S05]  /*ef50*/  BSYNC B1 ;  /* 0x0000000000017941 */ /* 0x000fea0003800000 */
.L_x_231:
[----:B---3-5:R-:W-:Y:S01]  /*ef60*/  IMAD R6, R12, UR19, RZ ;  /* 0x000000130c067c24 */ /* 0x028fe2000f8e02ff */
[C---:B------:R-:W-:Y:S01]  /*ef70*/  ISETP.GT.AND P5, PT, R0.reuse, 0x11, P2 ;  /* 0x000000110000780c */ /* 0x040fe200017a4270 */
[----:B------:R-:W-:Y:S01]  /*ef80*/  BSSY B1, `(.L_x_233) ;  /* 0x0000007000017945 */ /* 0x000fe20003800000 */
[----:B------:R-:W-:Y:S01]  /*ef90*/  ISETP.GT.AND P4, PT, R0, 0x18, P1 ;  /* 0x000000180000780c */ /* 0x000fe20000f84270 */
[----:B------:R-:W-:-:S05]  /*efa0*/  IMAD R6, R34, UR20, R6 ;  /* 0x0000001422067c24 */ /* 0x000fca000f8e0206 */
[----:B------:R3:W-:Y:S05]  /*efb0*/  @P3 STG.E desc[UR16][R10.64+0x220], R6 ;  /* 0x000220060a003986 */ /* 0x0007ea000c101910 */
[----:B------:R-:W-:Y:S05]  /*efc0*/  @!P5 BRA `(.L_x_234) ;  /* 0x000000000008d947 */ /* 0x000fea0003800000 */
[----:B0-----:R-:W2:Y:S04]  /*efd0*/  LDL.LU.64 R14, [R1+0x228] ;  /* 0x00022800010e7983 */ /* 0x001ea80000300a00 */
[----:B--2---:R0:W5:Y:S02]  /*efe0*/  LDG.E.LTC128B R12, desc[UR16][R14.64+0x220] ;  /* 0x000220100e0c7981 */ /* 0x004164000c1e1920 */
.L_x_234:
[----:B------:R-:W-:Y:S05]  /*eff0*/  BSYNC B1 ;  /* 0x0000000000017941 */ /* 0x000fea0003800000 */
.L_x_233:
[----:B0-----:R-:W2:Y:S01]  /*f000*/  LDL.64 R14, [R1+0x220] ;  /* 0x00022000010e7983 */ /* 0x001ea20000100a00 */
[----:B---3-5:R-:W-:Y:S01]  /*f010*/  IMAD R6, R12, UR19, RZ ;  /* 0x000000130c067c24 */ /* 0x028fe2000f8e02ff */
[----:B------:R-:W-:Y:S01]  /*f020*/  MOV R11, R9 ;  /* 0x00000009000b7202 */ /* 0x000fe20000000f00 */
[----:B------:R-:W-:Y:S02]  /*f030*/  IMAD.MOV.U32 R10, RZ, RZ, R8 ;  /* 0x000000ffff0a7224 */ /* 0x000fe400078e0008 */
[----:B------:R-:W-:-:S05]  /*f040*/  IMAD R35, R35, UR20, R6 ;  /* 0x0000001423237c24 */ /* 0x000fca000f8e0206 */
[----:B------:R0:W-:Y:S04]  /*f050*/  @P5 STG.E desc[UR16][R10.64+0x220], R35 ;  /* 0x000220230a005986 */ /* 0x0001e8000c101910 */
[----:B--2---:R-:W2:Y:S01]  /*f060*/  @P4 LDG.E.LTC128B R12, desc[UR16][R14.64+0x200] ;  /* 0x000200100e0c4981 */ /* 0x004ea2000c1e1920 */
        /* <DEDUP_REMOVED lines=12> */
.L_x_236:
[----:B------:R-:W-:Y:S05]  /*f130*/  BSYNC B1 ;  /* 0x0000000000017941 */ /* 0x000fea0003800000 */
.L_x_235:
        /* <DEDUP_REMOVED lines=8> */
.L_x_238:
[----:B------:R-:W-:Y:S05]  /*f1c0*/  BSYNC B1 ;  /* 0x0000000000017941 */ /* 0x000fea0003800000 */
.L_x_237:
        /* <DEDUP_REMOVED lines=9> */
.L_x_240:
[----:B------:R-:W-:Y:S05]  /*f260*/  BSYNC B1 ;  /* 0x0000000000017941 */ /* 0x000fea0003800000 */
.L_x_239:
        /* <DEDUP_REMOVED lines=9> */
[----:B------:R-:W-:Y:S01]  /*f300*/  BSSY B1, `(.L_x_241) ;  /* 0x000000a000017945 */ /* 0x000fe20003800000 */
[----:B------:R-:W-:Y:S01]  /*f310*/  IADD3 R8, P5, R6, UR29, RZ ;  /* 0x0000001d06087c10 */ /* 0x000fe2000ffbe0ff */
[----:B0-----:R-:W-:-:S04]  /*f320*/  IMAD.WIDE.U32 R10, R9, 0x1c, R10 ;  /* 0x0000001c090a7825 */ /* 0x001fc800078e000a */
[----:B------:R-:W-:Y:S02]  /*f330*/  VIADD R11, R11, UR28 ;  /* 0x0000001c0b0b7c36 */ /* 0x000fe40008000000 */
[----:B--2---:R-:W-:-:S04]  /*f340*/  IMAD R9, R12, UR19, RZ ;  /* 0x000000130c097c24 */ /* 0x004fc8000f8e02ff */
[----:B------:R-:W-:-:S05]  /*f350*/  IMAD R40, R40, UR20, R9 ;  /* 0x0000001428287c24 */ /* 0x000fca000f8e0209 */
[----:B------:R0:W-:Y:S01]  /*f360*/  @P4 STG.E desc[UR16][R10.64+0x200], R40 ;  /* 0x000200280a004986 */ /* 0x0001e2000c101910 */
[----:B------:R-:W-:Y:S05]  /*f370*/  @!P6 BRA `(.L_x_242) ;  /* 0x000000000008e947 */ /* 0x000fea0003800000 */
[----:B------:R-:W2:Y:S04]  /*f380*/  LDL.64 R24, [R1+0x40] ;  /* 0x0000400001187983 */ /* 0x000ea80000100a00 */
[----:B--2---:R2:W5:Y:S02]  /*f390*/  LDG.E.LTC128B R12, desc[UR16][R24.64+0x200] ;  /* 0x00020010180c7981 */ /* 0x004564000c1e1920 */
.L_x_242:
[----:B------:R-:W-:Y:S05]  /*f3a0*/  BSYNC B1 ;  /* 0x0000000000017941 */ /* 0x000fea0003800000 */
.L_x_241:
        /* <DEDUP_REMOVED lines=8> */
.L_x_244:
[----:B------:R-:W-:Y:S05]  /*f430*/  BSYNC B1 ;  /* 0x0000000000017941 */ /* 0x000fea0003800000 */
.L_x_243:
[----:B-----5:R-:W-:Y:S01]  /*f440*/  IMAD R7, R12, UR19, RZ ;  /* 0x000000130c077c24 */ /* 0x020fe2000f8e02ff */
        /* <DEDUP_REMOVED lines=8> */
.L_x_246:
[----:B------:R-:W-:Y:S05]  /*f4d0*/  BSYNC B1 ;  /* 0x0000000000017941 */ /* 0x000fea0003800000 */
.L_x_245:
[----:B0-----:R-:W2:Y:S01]  /*f4e0*/  LDL.64 R14, [R1+0x38] ;  /* 0x00003800010e7983 */ /* 0x001ea20000100a00 */
[----:B-----5:R-:W-:-:S04]  /*f4f0*/  IMAD R6, R12, UR19, RZ ;  /* 0x000000130c067c24 */ /* 0x020fc8000f8e02ff */
[----:B------:R-:W-:-:S05]  /*f500*/  IMAD R43, R43, UR20, R6 ;  /* 0x000000142b2b7c24 */ /* 0x000fca000f8e0206 */
[----:B------:R0:W-:Y:S04]  /*f510*/  @P5 STG.E desc[UR16][R8.64+0x220], R43 ;  /* 0x0002202b08005986 */ /* 0x0001e8000c101910 */
[----:B--2---:R-:W2:Y:S01]  /*f520*/  @P4 LDG.E.LTC128B R12, desc[UR16][R14.64+0x200] ;  /* 0x000200100e0c4981 */ /* 0x004ea2000c1e1920 */
[----:B------:R-:W-:Y:S01]  /*f530*/  IMAD.U32 R11, RZ, RZ, UR22 ;  /* 0x00000016ff0b7e24 */ /* 0x000fe2000f8e00ff */
[----:B------:R-:W-:Y:S01]  /*f540*/  ISETP.GT.AND P6, PT, R0, 0x29, P1 ;  /* 0x000000290000780c */ /* 0x000fe20000fc4270 */
[----:B------:R-:W-:Y:S01]  /*f550*/  BSSY B1, `(.L_x_247) ;  /* 0x000000a000017945 */ /* 0x000fe20003800000 */
[----:B------:R-:W-:Y:S01]  /*f560*/  IADD3 R6, P5, R8, UR29, RZ ;  /* 0x0000001d08067c10 */ /* 0x000fe2000ffbe0ff */
[----:B------:R-:W-:-:S05]  /*f570*/  IMAD.WIDE.U32 R10, R11, 0x1c, R8 ;  /* 0x0000001c0b0a7825 */ /* 0x000fca00078e0008 */
[----:B------:R-:W-:Y:S01]  /*f580*/  IADD3 R11, R11, UR28, RZ ;  /* 0x0000001c0b0b7c10 */ /* 0x000fe2000fffe0ff */
[----:B--2---:R-:W-:-:S04]  /*f590*/  IMAD R7, R12, UR19, RZ ;  /* 0x000000130c077c24 */ /* 0x004fc8000f8e02ff */
[----:B------:R-:W-:-:S05]  /*f5a0*/  IMAD R13, R44, UR20, R7 ;  /* 0x000000142c0d7c24 */ /* 0x000fca000f8e0207 */
[----:B------:R0:W-:Y:S01]  /*f5b0*/  @P4 STG.E desc[UR16][R10.64+0x200], R13 ;  /* 0x0002000d0a004986 */ /* 0x0001e2000c101910 */
[----:B------:R-:W-:Y:S05]  /*f5c0*/  @!P6 BRA `(.L_x_248) ;  /* 0x000000000008e947 */ /* 0x000fea0003800000 */
[----:B------:R-:W2:Y:S04]  /*f5d0*/  LDL.64 R24, [R1+0x30] ;  /* 0x0000300001187983 */ /* 0x000ea80000100a00 */
[----:B--2---:R2:W5:Y:S02]  /*f5e0*/  LDG.E.LTC128B R12, desc[UR16][R24.64+0x200] ;  /* 0x00020010180c7981 */ /* 0x004564000c1e1920 */
.L_x_248:
[----:B------:R-:W-:Y:S05]  /*f5f0*/  BSYNC B1 ;  /* 0x0000000000017941 */ /* 0x000fea0003800000 */
.L_x_247:
[----:B0--3-5:R-:W-:Y:S01]  /*f600*/  IMAD R8, R12, UR19, RZ ;  /* 0x000000130c087c24 */ /* 0x029fe2000f8e02ff */
[----:B------:R-:W-:Y:S01]  /*f610*/  IADD3.X R7, R9, UR30, RZ, P5, !PT ;  /* 0x0000001e09077c10 */ /* 0x000fe2000affe4ff */
[----:B------:R-:W-:Y:S01]  /*f620*/  BSSY B1, `(.L_x_249) ;  /* 0x0000006000017945 */ /* 0x000fe20003800000 */
[----:B------:R-:W-:Y:S01]  /*f630*/  ISETP.GT.AND P3, PT, R0, 0x28, P2 ;  /* 0x000000280000780c */ /* 0x000fe20001764270 */
[----:B------:R-:W-:-:S05]  /*f640*/  IMAD R45, R45, UR20, R8 ;  /* 0x000000142d2d7c24 */ /* 0x000fca000f8e0208 */
[----:B------:R0:W-:Y:S07]  /*f650*/  @P6 STG.E desc[UR16][R6.64+0x200], R45 ;  /* 0x0002002d06006986 */ /* 0x0001ee000c101910 */
[----:B------:R-:W-:Y:S05]  /*f660*/  @!P3 BRA `(.L_x_250) ;  /* 0x000000000004b947 */ /* 0x000fea0003800000 */
[----:B------:R3:W5:Y:S02]  /*f670*/  LDG.E.LTC128B R12, desc[UR16][R14.64+0x220] ;  /* 0x000220100e0c7981 */ /* 0x000764000c1e1920 */
.L_x_250:
[----:B------:R-:W-:Y:S05]  /*f680*/  BSYNC B1 ;  /* 0x0000000000017941 */ /* 0x000fea0003800000 */
.L_x_249:
[----:B-----5:R-:W-:Y:S01]  /*f690*/  IMAD R9, R12, UR19, RZ ;  /* 0x000000130c097c24 */ /* 0x020fe2000f8e02ff */
[C---:B------:R-:W-:Y:S01]  /*f6a0*/  ISETP.GT.AND P5, PT, R0.reuse, 0x29, P2 ;  /* 0x000000290000780c */ /* 0x040fe200017a4270 */
[----:B------:R-:W-:Y:S01]  /*f6b0*/  BSSY B1, `(.L_x_251) ;  /* 0x0000007000017945 */ /* 0x000fe20003800000 */
[----:B------:R-:W-:Y:S01]  /*f6c0*/  ISETP.GT.AND P4, PT, R0, 0x30, P1 ;  /* 0x000000300000780c */ /* 0x000fe20000f84270 */
[----:B------:R-:W-:-:S05]  /*f6d0*/  IMAD R9, R46, UR20, R9 ;  /* 0x000000142e097c24 */ /* 0x000fca000f8e0209 */
[----:B------:R0:W-:Y:S05]  /*f6e0*/  @P3 STG.E desc[UR16][R10.64+0x220], R9 ;  /* 0x000220090a003986 */ /* 0x0001ea000c101910 */
[----:B------:R-:W-:Y:S05]  /*f6f0*/  @!P5 BRA `(.L_x_252) ;  /* 0x000000000008d947 */ /* 0x000fea0003800000 */
[----:B---3--:R-:W3:Y:S04]  /*f700*/  LDL.LU.64 R14, [R1+0x30] ;  /* 0x00003000010e7983 */ /* 0x008ee80000300a00 */
[----:B---3--:R3:W5:Y:S02]  /*f710*/  LDG.E.LTC128B R12, desc[UR16][R14.64+0x220] ;  /* 0x000220100e0c7981 */ /* 0x008764000c1e1920 */
.L_x_252:
[----:B------:R-:W-:Y:S05]  /*f720*/  BSYNC B1 ;  /* 0x0000000000017941 */ /* 0x000fea0003800000 */
.L_x_251:
[----:B---3--:R-:W3:Y:S01]  /*f730*/  LDL.64 R14, [R1+0x28] ;  /* 0x00002800010e7983 */ /* 0x008ee20000100a00 */
[----:B-----5:R-:W-:-:S04]  /*f740*/  IMAD R8, R12, UR19, RZ ;  /* 0x000000130c087c24 */ /* 0x020fc8000f8e02ff */
[----:B------:R-:W-:-:S05]  /*f750*/  IMAD R47, R47, UR20, R8 ;  /* 0x000000142f2f7c24 */ /* 0x000fca000f8e0208 */
[----:B------:R0:W-:Y:S04]  /*f760*/  @P5 STG.E desc[UR16][R6.64+0x220], R47 ;  /* 0x0002202f06005986 */ /* 0x0001e8000c101910 */
[----:B---3--:R-:W3:Y:S01]  /*f770*/  @P4 LDG.E.LTC128B R12, desc[UR16][R14.64+0x200] ;  /* 0x000200100e0c4981 */ /* 0x008ee2000c1e1920 */
[----:B0-----:R-:W-:Y:S01]  /*f780*/  IMAD.U32 R11, RZ, RZ, UR22 ;  /* 0x00000016ff0b7e24 */ /* 0x001fe2000f8e00ff */
[----:B------:R-:W-:Y:S01]  /*f790*/  ISETP.GT.AND P6, PT, R0, 0x31, P1 ;  /* 0x000000310000780c */ /* 0x000fe20000fc4270 */
[----:B------:R-:W-:Y:S01]  /*f7a0*/  BSSY B1, `(.L_x_253) ;  /* 0x000000a000017945 */ /* 0x000fe20003800000 */
[----:B------:R-:W-:Y:S01]  /*f7b0*/  IADD3 R8, P5, R6, UR29, RZ ;  /* 0x0000001d06087c10 */ /* 0x000fe2000ffbe0ff */
[----:B------:R-:W-:-:S04]  /*f7c0*/  IMAD.WIDE.U32 R10, R11, 0x1c, R6 ;  /* 0x0000001c0b0a7825 */ /* 0x000fc800078e0006 */
[----:B------:R-:W-:Y:S02]  /*f7d0*/  VIADD R11, R11, UR28 ;  /* 0x0000001c0b0b7c36 */ /* 0x000fe40008000000 */
[----:B---3--:R-:W-:-:S04]  /*f7e0*/  IMAD R9, R12, UR19, RZ ;  /* 0x000000130c097c24 */ /* 0x008fc8000f8e02ff */
[----:B------:R-:W-:-:S05]  /*f7f0*/  IMAD R13, R48, UR20, R9 ;  /* 0x00000014300d7c24 */ /* 0x000fca000f8e0209 */
[----:B------:R0:W-:Y:S01]  /*f800*/  @P4 STG.E desc[UR16][R10.64+0x200], R13 ;  /* 0x0002000d0a004986 */ /* 0x0001e2000c101910 */
[----:B------:R-:W-:Y:S05]  /*f810*/  @!P6 BRA `(.L_x_254) ;  /* 0x000000000008e947 */ /* 0x000fea0003800000 */
[----:B--2---:R-:W2:Y:S04]  /*f820*/  LDL.64 R24, [R1+0x20] ;  /* 0x0000200001187983 */ /* 0x004ea80000100a00 */
[----:B--2---:R3:W5:Y:S02]  /*f830*/  LDG.E.LTC128B R12, desc[UR16][R24.64+0x200] ;  /* 0x00020010180c7981 */ /* 0x004764000c1e1920 */
.L_x_254:
[----:B------:R-:W-:Y:S05]  /*f840*/  BSYNC B1 ;  /* 0x0000000000017941 */ /* 0x000fea0003800000 */
.L_x_253:
        /* <DEDUP_REMOVED lines=8> */
.L_x_256:
[----:B------:R-:W-:Y:S05]  /*f8d0*/  BSYNC B1 ;  /* 0x0000000000017941 */ /* 0x000fea0003800000 */
.L_x_255:
        /* <DEDUP_REMOVED lines=9> */
.L_x_258:
[----:B------:R-:W-:Y:S05]  /*f970*/  BSYNC B1 ;  /* 0x0000000000017941 */ /* 0x000fea0003800000 */
.L_x_257:
        /* <DEDUP_REMOVED lines=15> */
[----:B---3--:R-:W2:Y:S04]  /*fa70*/  LDL.64 R24, [R1+0x10] ;  /* 0x0000100001187983 */ /* 0x008ea80000100a00 */
[----:B--2---:R2:W5:Y:S02]  /*fa80*/  LDG.E.LTC128B R12, desc[UR16][R24.64+0x200] ;  /* 0x00020010180c7981 */ /* 0x004564000c1e1920 */
.L_x_260:
[----:B------:R-:W-:Y:S05]  /*fa90*/  BSYNC B1 ;  /* 0x0000000000017941 */ /* 0x000fea0003800000 */
.L_x_259:
[----:B0----5:R-:W-:Y:S01]  /*faa0*/  IMAD R8, R12, UR19, RZ ;  /* 0x000000130c087c24 */ /* 0x021fe2000f8e02ff */
[----:B------:R-:W-:Y:S01]  /*fab0*/  IADD3.X R7, R9, UR30, RZ, P5, !PT ;  /* 0x0000001e09077c10 */ /* 0x000fe2000affe4ff */
[----:B------:R-:W-:Y:S01]  /*fac0*/  BSSY B1, `(.L_x_261) ;  /* 0x0000006000017945 */ /* 0x000fe20003800000 */
[----:B------:R-:W-:Y:S01]  /*fad0*/  ISETP.GT.AND P3, PT, R0, 0x38, P2 ;  /* 0x000000380000780c */ /* 0x000fe20001764270 */
[----:B------:R-:W-:-:S05]  /*fae0*/  IMAD R53, R53, UR20, R8 ;  /* 0x0000001435357c24 */ /* 0x000fca000f8e0208 */
[----:B------:R0:W-:Y:S07]  /*faf0*/  @P6 STG.E desc[UR16][R6.64+0x200], R53 ;  /* 0x0002003506006986 */ /* 0x0001ee000c101910 */
[----:B------:R-:W-:Y:S05]  /*fb00*/  @!P3 BRA `(.L_x_262) ;  /* 0x000000000004b947 */ /* 0x000fea0003800000 */
[----:B------:R0:W5:Y:S02]  /*fb10*/  LDG.E.LTC128B R12, desc[UR16][R14.64+0x220] ;  /* 0x000220100e0c7981 */ /* 0x000164000c1e1920 */
.L_x_262:
[----:B------:R-:W-:Y:S05]  /*fb20*/  BSYNC B1 ;  /* 0x0000000000017941 */ /* 0x000fea0003800000 */
.L_x_261:
        /* <DEDUP_REMOVED lines=9> */
.L_x_264:
[----:B------:R-:W-:Y:S05]  /*fbc0*/  BSYNC B1 ;  /* 0x0000000000017941 */ /* 0x000fea0003800000 */
.L_x_263:
        /* <DEDUP_REMOVED lines=9> */
[----:B------:R-:W-:-:S04]  /*fc60*/  IMAD.WIDE.U32 R10, R11, 0x1c, R6 ;  /* 0x0000001c0b0a7825 */ /* 0x000fc800078e0006 */
[----:B------:R-:W-:Y:S02]  /*fc70*/  VIADD R11, R11, UR28 ;  /* 0x0000001c0b0b7c36 */ /* 0x000fe40008000000 */
[----:B--2---:R-:W-:-:S04]  /*fc80*/  IMAD R9, R12, UR19, RZ ;  /* 0x000000130c097c24 */ /* 0x004fc8000f8e02ff */
[----:B------:R-:W-:-:S05]  /*fc90*/  IMAD R13, R56, UR20, R9 ;  /* 0x00000014380d7c24 */ /* 0x000fca000f8e0209 */
[----:B------:R0:W-:Y:S01]  /*fca0*/  @P4 STG.E desc[UR16][R10.64+0x200], R13 ;  /* 0x0002000d0a004986 */ /* 0x0001e2000c101910 */
[----:B------:R-:W-:Y:S05]  /*fcb0*/  @!P6 BRA `(.L_x_266) ;  /* 0x000000000008e947 */ /* 0x000fea0003800000 */
[----:B---3--:R-:W2:Y:S04]  /*fcc0*/  LDL.64 R24, [R1] ;  /* 0x0000000001187983 */ /* 0x008ea80000100a00 */
[----:B--2---:R2:W5:Y:S02]  /*fcd0*/  LDG.E.LTC128B R12, desc[UR16][R24.64+0x200] ;  /* 0x00020010180c7981 */ /* 0x004564000c1e1920 */
.L_x_266:
[----:B------:R-:W-:Y:S05]  /*fce0*/  BSYNC B1 ;  /* 0x0000000000017941 */ /* 0x000fea0003800000 */
.L_x_265:
        /* <DEDUP_REMOVED lines=8> */
.L_x_268:
[----:B------:R-:W-:Y:S05]  /*fd70*/  BSYNC B1 ;  /* 0x0000000000017941 */ /* 0x000fea0003800000 */
.L_x_267:
[----:B-----5:R-:W-:Y:S01]  /*fd80*/  IMAD R7, R12, UR19, RZ ;  /* 0x000000130c077c24 */ /* 0x020fe2000f8e02ff */
[C---:B------:R-:W-:Y:S01]  /*fd90*/  ISETP.GT.AND P5, PT, R0.reuse, 0x41, P2 ;  /* 0x000000410000780c */ /* 0x040fe200017a4270 */
[----:B------:R-:W-:Y:S01]  /*fda0*/  BSSY B1, `(.L_x_269) ;  /* 0x0000007000017945 */ /* 0x000fe20003800000 */
[----:B------:R-:W-:Y:S01]  /*fdb0*/  ISETP.GT.AND P4, PT, R0, 0x48, P1 ;  /* 0x000000480000780c */ /* 0x000fe20000f84270 */
[----:B------:R-:W-:-:S05]  /*fdc0*/  IMAD R7, R58, UR20, R7 ;  /* 0x000000143a077c24 */ /* 0x000fca000f8e0207 */
[----:B------:R0:W-:Y:S05]  /*fdd0*/  @P3 STG.E desc[UR16][R10.64+0x220], R7 ;  /* 0x000220070a003986 */ /* 0x0001ea000c101910 */
[----:B------:R-:W-:Y:S05]  /*fde0*/  @!P5 BRA `(.L_x_270) ;  /* 0x000000000008d947 */ /* 0x000fea0003800000 */
[----:B0-----:R-:W2:Y:S04]  /*fdf0*/  LDL.LU.64 R14, [R1] ;  /* 0x00000000010e7983 */ /* 0x001ea80000300a00 */
[----:B--2---:R0:W5:Y:S02]  /*fe00*/  LDG.E.LTC128B R12, desc[UR16][R14.64+0x220] ;  /* 0x000220100e0c7981 */ /* 0x004164000c1e1920 */
.L_x_270:
[----:B------:R-:W-:Y:S05]  /*fe10*/  BSYNC B1 ;  /* 0x0000000000017941 */ /* 0x000fea0003800000 */
.L_x_269:
[----:B-----5:R-:W-:-:S04]  /*fe20*/  IMAD R6, R12, UR19, RZ ;  /* 0x000000130c067c24 */ /* 0x020fc8000f8e02ff */
[----:B------:R-:W-:-:S05]  /*fe30*/  IMAD R59, R59, UR20, R6 ;  /* 0x000000143b3b7c24 */ /* 0x000fca000f8e0206 */
[----:B------:R1:W-:Y:S04]  /*fe40*/  @P5 STG.E desc[UR16][R8.64+0x220], R59 ;  /* 0x0002203b08005986 */ /* 0x0003e8000c101910 */
[----:B------:R-:W2:Y:S01]  /*fe50*/  @P4 LDG.E.LTC128B R12, desc[UR16][R236.64+0x200] ;  /* 0x00020010ec0c4981 */ /* 0x000ea2000c1e1920 */
[----:B0-----:R-:W-:Y:S01]  /*fe60*/  IMAD.U32 R11, RZ, RZ, UR22 ;  /* 0x00000016ff0b7e24 */ /* 0x001fe2000f8e00ff */
        /* <DEDUP_REMOVED lines=9> */
[----:B------:R0:W5:Y:S02]  /*ff00*/  LDG.E.LTC128B R12, desc[UR16][R234.64+0x200] ;  /* 0x00020010ea0c7981 */ /* 0x000164000c1e1920 */
.L_x_272:
[----:B------:R-:W-:Y:S05]  /*ff10*/  BSYNC B1 ;  /* 0x0000000000017941 */ /* 0x000fea0003800000 */
.L_x_271:
[----:B-1---5:R-:W-:Y:S01]  /*ff20*/  IMAD R8, R12, UR19, RZ ;  /* 0x000000130c087c24 */ /* 0x022fe2000f8e02ff */
[----:B------:R-:W-:Y:S01]  /*ff30*/  IADD3.X R7, R9, UR30, RZ, P5, !PT ;  /* 0x0000001e09077c10 */ /* 0x000fe2000affe4ff */
[----:B------:R-:W-:Y:S01]  /*ff40*/  BSSY B1, `(.L_x_273) ;  /* 0x0000006000017945 */ /* 0x000fe20003800000 */
[----:B------:R-:W-:Y:S01]  /*ff50*/  ISETP.GT.AND P3, PT, R0, 0x48, P2 ;  /* 0x000000480000780c */ /* 0x000fe20001764270 */
[----:B------:R-:W-:-:S05]  /*ff60*/  IMAD R61, R61, UR20, R8 ;  /* 0x000000143d3d7c24 */ /* 0x000fca000f8e0208 */
[----:B------:R1:W-:Y:S07]  /*ff70*/  @P6 STG.E desc[UR16][R6.64+0x200], R61 ;  /* 0x0002003d06006986 */ /* 0x0003ee000c101910 */
[----:B------:R-:W-:Y:S05]  /*ff80*/  @!P3 BRA `(.L_x_274) ;  /* 0x000000000004b947 */ /* 0x000fea0003800000 */
[----:B------:R2:W5:Y:S02]  /*ff90*/  LDG.E.LTC128B R12, desc[UR16][R236.64+0x220] ;  /* 0x00022010ec0c7981 */ /* 0x000564000c1e1920 */
.L_x_274:
[----:B------:R-:W-:Y:S05]  /*ffa0*/  BSYNC B1 ;  /* 0x0000000000017941 */ /* 0x000fea0003800000 */
.L_x_273:
[----:B-----5:R-:W-:Y:S01]  /*ffb0*/  IMAD R9, R12, UR19, RZ ;  /* 0x000000130c097c24 */ /* 0x020fe2000f8e02ff */
[C---:B------:R-:W-:Y:S01]  /*ffc0*/  ISETP.GT.AND P5, PT, R0.reuse, 0x49, P2 ;  /* 0x000000490000780c */ /* 0x040fe200017a4270 */
[----:B------:R-:W-:Y:S01]  /*ffd0*/  BSSY B1, `(.L_x_275) ;  /* 0x0000006000017945 */ /* 0x000fe20003800000 */
[----:B------:R-:W-:Y:S01]  /*ffe0*/  ISETP.GT.AND P4, PT, R0, 0x50, P1 ;  /* 0x000000500000780c */ /* 0x000fe20000f84270 */
[----:B------:R-:W-:-:S05]  /*fff0*/  IMAD R9, R62, UR20, R9 ;  /* 0x000000143e097c24 */ /* 0x000fca000f8e0209 */
[----:B------:R0:W-:Y:S05]  /*10000*/  @P3 STG.E desc[UR16][R10.64+0x220], R9 ;  /* 0x000220090a003986 */ /* 0x0001ea000c101910 */
[----:B------:R-:W-:Y:S05]  /*10010*/  @!P5 BRA `(.L_x_276) ;  /* 0x000000000004d947 */ /* 0x000fea0003800000 */
[----:B------:R0:W5:Y:S02]  /*10020*/  LDG.E.LTC128B R12, desc[UR16][R234.64+0x220] ;  /* 0x00022010ea0c7981 */ /* 0x000164000c1e1920 */
.L_x_276:
[----:B------:R-:W-:Y:S05]  /*10030*/  BSYNC B1 ;  /* 0x0000000000017941 */ /* 0x000fea0003800000 */
.L_x_275:
        /* <DEDUP_REMOVED lines=14> */
[----:B------:R0:W5:Y:S02]  /*10120*/  LDG.E.LTC128B R12, desc[UR16][R230.64+0x200] ;  /* 0x00020010e60c7981 */ /* 0x000164000c1e1920 */
.L_x_278:
[----:B------:R-:W-:Y:S05]  /*10130*/  BSYNC B1 ;  /* 0x0000000000017941 */ /* 0x000fea0003800000 */
.L_x_277:
        /* <DEDUP_REMOVED lines=8> */
.L_x_280:
[----:B------:R-:W-:Y:S05]  /*101c0*/  BSYNC B1 ;  /* 0x0000000000017941 */ /* 0x000fea0003800000 */
.L_x_279:
        /* <DEDUP_REMOVED lines=8> */
.L_x_282:
[----:B------:R-:W-:Y:S05]  /*10250*/  BSYNC B1 ;  /* 0x0000000000017941 */ /* 0x000fea0003800000 */
.L_x_281:
        /* <DEDUP_REMOVED lines=15> */
.L_x_284:
[----:B------:R-:W-:Y:S05]  /*10350*/  BSYNC B1 ;  /* 0x0000000000017941 */ /* 0x000fea0003800000 */
.L_x_283:
        /* <DEDUP_REMOVED lines=8> */
.L_x_286:
[----:B------:R-:W-:Y:S05]  /*103e0*/  BSYNC B1 ;  /* 0x0000000000017941 */ /* 0x000fea0003800000 */
.L_x_285:
        /* <DEDUP_REMOVED lines=8> */
.L_x_288:
[----:B------:R-:W-:Y:S05]  /*10470*/  BSYNC B1 ;  /* 0x0000000000017941 */ /* 0x000fea0003800000 */
.L_x_287:
[----:B0----5:R-:W-:-:S04]  /*10480*/  IMAD R6, R12, UR19, RZ ;  /* 0x000000130c067c24 */ /* 0x021fc8000f8e02ff */
[----:B------:R-:W-:-:S05]  /*10490*/  IMAD R71, R71, UR20, R6 ;  /* 0x0000001447477c24 */ /* 0x000fca000f8e0206 */
[----:B------:R0:W-:Y:S04]  /*104a0*/  @P5 STG.E desc[UR16][R8.64+0x220], R71 ;  /* 0x0002204708005986 */ /* 0x0001e8000c101910 */
[----:B------:R-:W2:Y:S01]  /*104b0*/  @P4 LDG.E.LTC128B R12, desc[UR16][R16.64+0x200] ;  /* 0x00020010100c4981 */ /* 0x000ea2000c1e1920 */
        /* <DEDUP_REMOVED lines=11> */
.L_x_290:
[----:B------:R-:W-:Y:S05]  /*10570*/  BSYNC B1 ;  /* 0x0000000000017941 */ /* 0x000fea0003800000 */
.L_x_289:
[----:B01---5:R-:W-:Y:S01]  /*10580*/  IMAD R8, R12, UR19, RZ ;  /* 0x000000130c087c24 */ /* 0x023fe2000f8e02ff */
[----:B------:R-:W-:Y:S01]  /*10590*/  IADD3.X R11, R9, UR30, RZ, P5, !PT ;  /* 0x0000001e090b7c10 */ /* 0x000fe2000affe4ff */
[----:B------:R-:W-:Y:S01]  /*105a0*/  BSSY B1, `(.L_x_291) ;  /* 0x0000006000017945 */ /* 0x000fe20003800000 */
[----:B------:R-:W-:Y:S01]  /*105b0*/  ISETP.GT.AND P3, PT, R0, 0x60, P2 ;  /* 0x000000600000780c */ /* 0x000fe20001764270 */
[----:B------:R-:W-:-:S05]  /*105c0*/  IMAD R73, R73, UR20, R8 ;  /* 0x0000001449497c24 */ /* 0x000fca000f8e0208 */
[----:B------:R0:W-:Y:S07]  /*105d0*/  @P6 STG.E desc[UR16][R10.64+0x200], R73 ;  /* 0x000200490a006986 */ /* 0x0001ee000c101910 */
[----:B------:R-:W-:Y:S05]  /*105e0*/  @!P3 BRA `(.L_x_292) ;  /* 0x000000000004b947 */ /* 0x000fea0003800000 */
[----:B------:R1:W5:Y:S02]  /*105f0*/  LDG.E.LTC128B R12, desc[UR16][R16.64+0x220] ;  /* 0x00022010100c7981 */ /* 0x000364000c1e1920 */
.L_x_292:
[----:B------:R-:W-:Y:S05]  /*10600*/  BSYNC B1 ;  /* 0x0000000000017941 */ /* 0x000fea0003800000 */
.L_x_291:
        /* <DEDUP_REMOVED lines=8> */
.L_x_294:
[----:B------:R-:W-:Y:S05]  /*10690*/  BSYNC B1 ;  /* 0x0000000000017941 */ /* 0x000fea0003800000 */
.L_x_293:
        /* <DEDUP_REMOVED lines=15> */
.L_x_296:
[----:B------:R-:W-:Y:S05]  /*10790*/  BSYNC B1 ;  /* 0x0000000000017941 */ /* 0x000fea0003800000 */
.L_x_295:
        /* <DEDUP_REMOVED lines=8> */
.L_x_298:
[----:B------:R-:W-:Y:S05]  /*10820*/  BSYNC B1 ;  /* 0x0000000000017941 */ /* 0x000fea0003800000 */
.L_x_297:
        /* <DEDUP_REMOVED lines=8> */
.L_x_300:
[----:B------:R-:W-:Y:S05]  /*108b0*/  BSYNC B1 ;  /* 0x0000000000017941 */ /* 0x000fea0003800000 */
.L_x_299:
        /* <DEDUP_REMOVED lines=15> */
.L_x_302:
[----:B------:R-:W-:Y:S05]  /*109b0*/  BSYNC B1 ;  /* 0x0000000000017941 */ /* 0x000fea0003800000 */
.L_x_301:
        /* <DEDUP_REMOVED lines=8> */
.L_x_304:
[----:B------:R-:W-:Y:S05]  /*10a40*/  BSYNC B1 ;  /* 0x0000000000017941 */ /* 0x000fea0003800000 */
.L_x_303:
        /* <DEDUP_REMOVED lines=8> */
.L_x_306:
[----:B------:R-:W-:Y:S05]  /*10ad0*/  BSYNC B1 ;  /* 0x0000000000017941 */ /* 0x000fea0003800000 */
.L_x_305:
        /* <DEDUP_REMOVED lines=15> */
.L_x_308:
[----:B------:R-:W-:Y:S05]  /*10bd0*/  BSYNC B1 ;  /* 0x0000000000017941 */ /* 0x000fea0003800000 */
.L_x_307:
        /* <DEDUP_REMOVED lines=8> */
.L_x_310:
[----:B------:R-:W-:Y:S05]  /*10c60*/  BSYNC B1 ;  /* 0x0000000000017941 */ /* 0x000fea0003800000 */
.L_x_309:
        /* <DEDUP_REMOVED lines=8> */
.L_x_312:
[----:B------:R-:W-:Y:S05]  /*10cf0*/  BSYNC B1 ;  /* 0x0000000000017941 */ /* 0x000fea0003800000 */
.L_x_311:
        /* <DEDUP_REMOVED lines=15> */
.L_x_314:
[----:B------:R-:W-:Y:S05]  /*10df0*/  BSYNC B1 ;  /* 0x0000000000017941 */ /* 0x000fea0003800000 */
.L_x_313:
        /* <DEDUP_REMOVED lines=8> */
.L_x_316:
[----:B------:R-:W-:Y:S05]  /*10e80*/  BSYNC B1 ;  /* 0x0000000000017941 */ /* 0x000fea0003800000 */
.L_x_315:
        /* <DEDUP_REMOVED lines=8> */
.L_x_318:
[----:B------:R-:W-:Y:S05]  /*10f10*/  BSYNC B1 ;  /* 0x0000000000017941 */ /* 0x000fea0003800000 */
.L_x_317:
        /* <DEDUP_REMOVED lines=15> */
.L_x_320:
[----:B------:R-:W-:Y:S05]  /*11010*/  BSYNC B1 ;  /* 0x0000000000017941 */ /* 0x000fea0003800000 */
.L_x_319:
        /* <DEDUP_REMOVED lines=8> */
.L_x_322:
[----:B------:R-:W-:Y:S05]  /*110a0*/  BSYNC B1 ;  /* 0x0000000000017941 */ /* 0x000fea0003800000 */
.L_x_321:
        /* <DEDUP_REMOVED lines=8> */
.L_x_324:
[----:B------:R-:W-:Y:S05]  /*11130*/  BSYNC B1 ;  /* 0x0000000000017941 */ /* 0x000fea0003800000 */
.L_x_323:
        /* <DEDUP_REMOVED lines=15> */
.L_x_326:
[----:B------:R-:W-:Y:S05]  /*11230*/  BSYNC B1 ;  /* 0x0000000000017941 */ /* 0x000fea0003800000 */
.L_x_325:
        /* <DEDUP_REMOVED lines=8> */
.L_x_328:
[----:B------:R-:W-:Y:S05]  /*112c0*/  BSYNC B1 ;  /* 0x0000000000017941 */ /* 0x000fea0003800000 */
.L_x_327:
        /* <DEDUP_REMOVED lines=8> */
.L_x_330:
[----:B------:R-:W-:Y:S05]  /*11350*/  BSYNC B1 ;  /* 0x0000000000017941 */ /* 0x000fea0003800000 */
.L_x_329:
        /* <DEDUP_REMOVED lines=15> */
.L_x_332:
[----:B------:R-:W-:Y:S05]  /*11450*/  BSYNC B1 ;  /* 0x0000000000017941 */ /* 0x000fea0003800000 */
.L_x_331:
        /* <DEDUP_REMOVED lines=8> */
.L_x_334:
[----:B------:R-:W-:Y:S05]  /*114e0*/  BSYNC B1 ;  /* 0x0000000000017941 */ /* 0x000fea0003800000 */
.L_x_333:
        /* <DEDUP_REMOVED lines=8> */
.L_x_336:
[----:B------:R-:W-:Y:S05]  /*11570*/  BSYNC B1 ;  /* 0x0000000000017941 */ /* 0x000fea0003800000 */
.L_x_335:
        /* <DEDUP_REMOVED lines=15> */
.L_x_338:
[----:B------:R-:W-:Y:S05]  /*11670*/  BSYNC B1 ;  /* 0x0000000000017941 */ /* 0x000fea0003800000 */
.L_x_337:
        /* <DEDUP_REMOVED lines=8> */
.L_x_340:
[----:B------:R-:W-:Y:S05]  /*11700*/  BSYNC B1 ;  /* 0x0000000000017941 */ /* 0x000fea0003800000 */
.L_x_339:
        /* <DEDUP_REMOVED lines=8> */
.L_x_342:
[----:B------:R-:W-:Y:S05]  /*11790*/  BSYNC B1 ;  /* 0x0000000000017941 */ /* 0x000fea0003800000 */
.L_x_341:
        /* <DEDUP_REMOVED lines=15> */
.L_x_344:
[----:B------:R-:W-:Y:S05]  /*11890*/  BSYNC B1 ;  /* 0x0000000000017941 */ /* 0x000fea0003800000 */
.L_x_343:
        /* <DEDUP_REMOVED lines=8> */
.L_x_346:
[----:B------:R-:W-:Y:S05]  /*11920*/  BSYNC B1 ;  /* 0x0000000000017941 */ /* 0x000fea0003800000 */
.L_x_345:
        /* <DEDUP_REMOVED lines=8> */
.L_x_348:
[----:B------:R-:W-:Y:S05]  /*119b0*/  BSYNC B1 ;  /* 0x0000000000017941 */ /* 0x000fea0003800000 */
.L_x_347:
        /* <DEDUP_REMOVED lines=15> */
.L_x_350:
[----:B------:R-:W-:Y:S05]  /*11ab0*/  BSYNC B1 ;  /* 0x0000000000017941 */ /* 0x000fea0003800000 */
.L_x_349:
        /* <DEDUP_REMOVED lines=8> */
.L_x_352:
[----:B------:R-:W-:Y:S05]  /*11b40*/  BSYNC B1 ;  /* 0x0000000000017941 */ /* 0x000fea0003800000 */
.L_x_351:
        /* <DEDUP_REMOVED lines=8> */
.L_x_354:
[----:B------:R-:W-:Y:S05]  /*11bd0*/  BSYNC B1 ;  /* 0x0000000000017941 */ /* 0x000fea0003800000 */
.L_x_353:
        /* <DEDUP_REMOVED lines=15> */
.L_x_356:
[----:B------:R-:W-:Y:S05]  /*11cd0*/  BSYNC B1 ;  /* 0x0000000000017941 */ /* 0x000fea0003800000 */
.L_x_355:
        /* <DEDUP_REMOVED lines=8> */
.L_x_358:
[----:B------:R-:W-:Y:S05]  /*11d60*/  BSYNC B1 ;  /* 0x0000000000017941 */ /* 0x000fea0003800000 */
.L_x_357:
        /* <DEDUP_REMOVED lines=8> */
.L_x_360:
[----:B------:R-:W-:Y:S05]  /*11df0*/  BSYNC B1 ;  /* 0x0000000000017941 */ /* 0x000fea0003800000 */
.L_x_359:
        /* <DEDUP_REMOVED lines=15> */
.L_x_362:
[----:B------:R-:W-:Y:S05]  /*11ef0*/  BSYNC B1 ;  /* 0x0000000000017941 */ /* 0x000fea0003800000 */
.L_x_361:
        /* <DEDUP_REMOVED lines=8> */
.L_x_364:
[----:B------:R-:W-:Y:S05]  /*11f80*/  BSYNC B1 ;  /* 0x0000000000017941 */ /* 0x000fea0003800000 */
.L_x_363:
        /* <DEDUP_REMOVED lines=8> */
.L_x_366:
[----:B------:R-:W-:Y:S05]  /*12010*/  BSYNC B1 ;  /* 0x0000000000017941 */ /* 0x000fea0003800000 */
.L_x_365:
        /* <DEDUP_REMOVED lines=15> */
.L_x_368:
[----:B------:R-:W-:Y:S05]  /*12110*/  BSYNC B1 ;  /* 0x0000000000017941 */ /* 0x000fea0003800000 */
.L_x_367:
        /* <DEDUP_REMOVED lines=8> */
.L_x_370:
[----:B------:R-:W-:Y:S05]  /*121a0*/  BSYNC B1 ;  /* 0x0000000000017941 */ /* 0x000fea0003800000 */
.L_x_369:
        /* <DEDUP_REMOVED lines=8> */
.L_x_372:
[----:B------:R-:W-:Y:S05]  /*12230*/  BSYNC B1 ;  /* 0x0000000000017941 */ /* 0x000fea0003800000 */
.L_x_371:
        /* <DEDUP_REMOVED lines=15> */
.L_x_374:
[----:B------:R-:W-:Y:S05]  /*12330*/  BSYNC B1 ;  /* 0x0000000000017941 */ /* 0x000fea0003800000 */
.L_x_373:
        /* <DEDUP_REMOVED lines=8> */
.L_x_376:
[----:B------:R-:W-:Y:S05]  /*123c0*/  BSYNC B1 ;  /* 0x0000000000017941 */ /* 0x000fea0003800000 */
.L_x_375:
        /* <DEDUP_REMOVED lines=8> */
.L_x_378:
[----:B------:R-:W-:Y:S05]  /*12450*/  BSYNC B1 ;  /* 0x0000000000017941 */ /* 0x000fea0003800000 */
.L_x_377:
        /* <DEDUP_REMOVED lines=15> */
.L_x_380:
[----:B------:R-:W-:Y:S05]  /*12550*/  BSYNC B1 ;  /* 0x0000000000017941 */ /* 0x000fea0003800000 */
.L_x_379:
        /* <DEDUP_REMOVED lines=8> */
.L_x_382:
[----:B------:R-:W-:Y:S05]  /*125e0*/  BSYNC B1 ;  /* 0x0000000000017941 */ /* 0x000fea0003800000 */
.L_x_381:
        /* <DEDUP_REMOVED lines=8> */
.L_x_384:
[----:B------:R-:W-:Y:S05]  /*12670*/  BSYNC B1 ;  /* 0x0000000000017941 */ /* 0x000fea0003800000 */
.L_x_383:
        /* <DEDUP_REMOVED lines=15> */
.L_x_386:
[----:B------:R-:W-:Y:S05]  /*12770*/  BSYNC B1 ;  /* 0x0000000000017941 */ /* 0x000fea0003800000 */
.L_x_385:
        /* <DEDUP_REMOVED lines=8> */
.L_x_388:
[----:B------:R-:W-:Y:S05]  /*12800*/  BSYNC B1 ;  /* 0x0000000000017941 */ /* 0x000fea0003800000 */
.L_x_387:
        /* <DEDUP_REMOVED lines=8> */
.L_x_390:
[----:B------:R-:W-:Y:S05]  /*12890*/  BSYNC B1 ;  /* 0x0000000000017941 */ /* 0x000fea0003800000 */
.L_x_389:
        /* <DEDUP_REMOVED lines=15> */
.L_x_392:
[----:B------:R-:W-:Y:S05]  /*12990*/  BSYNC B1 ;  /* 0x0000000000017941 */ /* 0x000fea0003800000 */
.L_x_391:
        /* <DEDUP_REMOVED lines=8> */
.L_x_394:
[----:B------:R-:W-:Y:S05]  /*12a20*/  BSYNC B1 ;  /* 0x0000000000017941 */ /* 0x000fea0003800000 */
.L_x_393:
        /* <DEDUP_REMOVED lines=8> */
.L_x_396:
[----:B------:R-:W-:Y:S05]  /*12ab0*/  BSYNC B1 ;  /* 0x0000000000017941 */ /* 0x000fea0003800000 */
.L_x_395:
        /* <DEDUP_REMOVED lines=15> */
.L_x_398:
[----:B------:R-:W-:Y:S05]  /*12bb0*/  BSYNC B1 ;  /* 0x0000000000017941 */ /* 0x000fea0003800000 */
.L_x_397:
        /* <DEDUP_REMOVED lines=8> */
.L_x_400:
[----:B------:R-:W-:Y:S05]  /*12c40*/  BSYNC B1 ;  /* 0x0000000000017941 */ /* 0x000fea0003800000 */
.L_x_399:
        /* <DEDUP_REMOVED lines=8> */
.L_x_402:
[----:B------:R-:W-:Y:S05]  /*12cd0*/  BSYNC B1 ;  /* 0x0000000000017941 */ /* 0x000fea0003800000 */
.L_x_401:
        /* <DEDUP_REMOVED lines=15> */
.L_x_404:
[----:B------:R-:W-:Y:S05]  /*12dd0*/  BSYNC B1 ;  /* 0x0000000000017941 */ /* 0x000fea0003800000 */
.L_x_403:
        /* <DEDUP_REMOVED lines=8> */
.L_x_406:
[----:B------:R-:W-:Y:S05]  /*12e60*/  BSYNC B1 ;  /* 0x0000000000017941 */ /* 0x000fea0003800000 */
.L_x_405:
[----:B0----5:R-:W-:Y:S01]  /*12e70*/  IMAD R5, R12, UR19, RZ ;  /* 0x000000130c057c24 */ /* 0x021fe2000f8e02ff */
[----:B------:R-:W-:Y:S01]  /*12e80*/  ISETP.GT.AND P2, PT, R0, 0xf9, P2 ;  /* 0x000000f90000780c */ /* 0x000fe20001744270 */
[----:B------:R-:W-:Y:S02]  /*12e90*/  BSSY B1, `(.L_x_407) ;  /* 0x0000005000017945 */ /* 0x000fe40003800000 */
[----:B------:R-:W-:-:S05]  /*12ea0*/  IMAD R5, R150, UR20, R5 ;  /* 0x0000001496057c24 */ /* 0x000fca000f8e0205 */
[----:B------:R0:W-:Y:S05]  /*12eb0*/  @P4 STG.E desc[UR16][R6.64+0x220], R5 ;  /* 0x0002200506004986 */ /* 0x0001ea000c101910 */
[----:B------:R-:W-:Y:S05]  /*12ec0*/  @!P2 BRA `(.L_x_408) ;  /* 0x000000000004a947 */ /* 0x000fea0003800000 */
[----:B------:R0:W5:Y:S02]  /*12ed0*/  LDG.E.LTC128B R12, desc[UR16][R2.64+0x220] ;  /* 0x00022010020c7981 */ /* 0x000164000c1e1920 */
.L_x_408:
[----:B------:R-:W-:Y:S05]  /*12ee0*/  BSYNC B1 ;  /* 0x0000000000017941 */ /* 0x000fea0003800000 */
.L_x_407:
[----:B-----5:R-:W-:-:S04]  /*12ef0*/  IMAD R12, R12, UR19, RZ ;  /* 0x000000130c0c7c24 */ /* 0x020fc8000f8e02ff */
[----:B------:R-:W-:Y:S01]  /*12f00*/  IMAD R151, R151, UR20, R12 ;  /* 0x0000001497977c24 */ /* 0x000fe2000f8e020c */
[----:B------:R-:W-:Y:S06]  /*12f10*/  @!P2 BRA `(.L_x_409) ;  /* 0x0000004c0058a947 */ /* 0x000fec0003800000 */
[----:B------:R0:W-:Y:S01]  /*12f20*/  STG.E desc[UR16][R8.64+0x220], R151 ;  /* 0x0002209708007986 */ /* 0x0001e2000c101910 */
[----:B------:R-:W-:Y:S05]  /*12f30*/  BRA `(.L_x_409) ;  /* 0x0000004c00507947 */ /* 0x000fea0003800000 */
.L_x_26:
[----:B------:R-:W3:Y:S01]  /*12f40*/  LDL.LU R2, [R1] ;  /* 0x0000000001027983 */ /* 0x000ee20000300800 */
[----:B------:R-:W-:-:S03]  /*12f50*/  ULDC.64 UR8, c[0x0][0x6c0] ;  /* 0x0001b00000087ab9 */ /* 0x000fc60000000a00 */
[----:B------:R-:W4:Y:S04]  /*12f60*/  LDL.LU R6, [R1+0x4] ;  /* 0x0000040001067983 */ /* 0x000f280000300800 */
[----:B------:R-:W5:Y:S04]  /*12f70*/  LDL.LU R7, [R1+0x8] ;  /* 0x0000080001077983 */ /* 0x000f680000300800 */
[----:B------:R-:W2:Y:S04]  /*12f80*/  LDL.LU R8, [R1+0xc] ;  /* 0x00000c0001087983 */ /* 0x000ea80000300800 */
        /* <DEDUP_REMOVED lines=90> */
[----:B------:R-:W2:Y:S01]  /*13530*/  LDL.LU R154, [R1+0x20c] ;  /* 0x00020c00019a7983 */ /* 0x000ea20000300800 */
[----:B------:R-:W-:Y:S01]  /*13540*/  LEA R4, P2, R14, UR8, 0x2 ;  /* 0x000000080e047c11 */ /* 0x000fe2000f8410ff */
[----:B---3--:R-:W-:-:S02]  /*13550*/  IMAD R2, R2, UR20, RZ ;  /* 0x0000001402027c24 */ /* 0x008fc4000f8e02ff */
[----:B----4-:R-:W-:Y:S01]  /*13560*/  IMAD R6, R6, UR20, RZ ;  /* 0x0000001406067c24 */ /* 0x010fe2000f8e02ff */
[----:B------:R-:W-:Y:S01]  /*13570*/  LEA.HI.X R5, R14, UR9, R18, 0x2, P2 ;  /* 0x000000090e057c11 */ /* 0x000fe200090f1412 */
[----:B------:R-:W-:Y:S01]  /*13580*/  USHF.L.U64.HI UR8, UR22, 0x2, UR23 ;  /* 0x0000000216087899 */ /* 0x000fe20008010217 */
[----:B------:R-:W3:Y:S04]  /*13590*/  LDL.LU R152, [R1+0x1f4] ;  /* 0x0001f40001987983 */ /* 0x000ee80000300800 */
[----:B------:R0:W-:Y:S01]  /*135a0*/  @P3 STG.E desc[UR16][R4.64], R2 ;  /* 0x0000000204003986 */ /* 0x0001e2000c101910 */
[----:B------:R-:W-:Y:S01]  /*135b0*/  ISETP.GT.AND P3, PT, R0, 0x1, P1 ;  /* 0x000000010000780c */ /* 0x000fe20000f64270 */
[----:B-----5:R-:W-:Y:S02]  /*135c0*/  IMAD R7, R7, UR20, RZ ;  /* 0x0000001407077c24 */ /* 0x020fe4000f8e02ff */
[----:B------:R-:W4:Y:S04]  /*135d0*/  LDL.LU R22, [R1+0x1f8] ;  /* 0x0001f80001167983 */ /* 0x000f280000300800 */
[----:B------:R-:W5:Y:S01]  /*135e0*/  LDL.LU R20, [R1+0x1fc] ;  /* 0x0001fc0001147983 */ /* 0x000f620000300800 */
[----:B0-----:R-:W-:-:S03]  /*135f0*/  IMAD.U32 R2, RZ, RZ, UR22 ;  /* 0x00000016ff027e24 */ /* 0x001fc6000f8e00ff */
[----:B------:R-:W3:Y:S02]  /*13600*/  LDL.LU R14, [R1+0x74] ;  /* 0x00007400010e7983 */ /* 0x000ee40000300800 */
[----:B------:R-:W-:Y:S02]  /*13610*/  LEA R2, P2, R2, R4, 0x2 ;  /* 0x0000000402027211 */ /* 0x000fe400078410ff */
[----:B------:R-:W4:Y:S02]  /*13620*/  LDL.LU R15, [R1+0x9c] ;  /* 0x00009c00010f7983 */ /* 0x000f240000300800 */
[----:B------:R-:W-:Y:S02]  /*13630*/  IADD3.X R3, R5, UR8, RZ, P2, !PT ;  /* 0x0000000805037c10 */ /* 0x000fe400097fe4ff */
[----:B------:R-:W5:Y:S04]  /*13640*/  LDL.LU R18, [R1+0xa4] ;  /* 0x0000a40001127983 */ /* 0x000f680000300800 */
[----:B------:R2:W-:Y:S01]  /*13650*/  @P3 STG.E desc[UR16][R2.64], R6 ;  /* 0x0000000602003986 */ /* 0x0005e2000c101910 */
[----:B------:R-:W-:-:S02]  /*13660*/  UIMAD UR8, UR23, 0x1c, URZ ;  /* 0x0000001c170878a4 */ /* 0x000fc4000f8e023f */
[----:B------:R-:W-:Y:S01]  /*13670*/  USHF.L.U32 UR9, UR22, 0x5, URZ ;  /* 0x0000000516097899 */ /* 0x000fe2000800063f */
[----:B--2---:R-:W-:Y:S01]  /*13680*/  IMAD R6, R8, UR20, RZ ;  /* 0x0000001408067c24 */ /* 0x004fe2000f8e02ff */
[----:B------:R-:W-:-:S04]  /*13690*/  ISETP.GT.AND P3, PT, R154, 0x8, PT ;  /* 0x000000089a00780c */ /* 0x000fc80003f64270 */
[C---:B------:R-:W-:Y:S02]  /*136a0*/  ISETP.GT.AND P2, PT, R0.reuse, RZ, P3 ;  /* 0x000000ff0000720c */ /* 0x040fe40001f44270 */
[----:B------:R-:W-:-:S11]  /*136b0*/  ISETP.GT.AND P4, PT, R0, 0x1, P3 ;  /* 0x000000010000780c */ /* 0x000fd60001f84270 */
[----:B------:R0:W-:Y:S04]  /*136c0*/  @P2 STG.E desc[UR16][R4.64+0x20], R7 ;  /* 0x0000200704002986 */ /* 0x0001e8000c101910 */
[----:B0-----:R-:W2:Y:S01]  /*136d0*/  LDL.LU R7, [R1+0x10] ;  /* 0x0000100001077983 */ /* 0x001ea20000300800 */
[----:B------:R-:W-:Y:S01]  /*136e0*/  IMAD.U32 R8, RZ, RZ, UR22 ;  /* 0x00000016ff087e24 */ /* 0x000fe2000f8e00ff */
[----:B------:R-:W-:Y:S01]  /*136f0*/  ISETP.GT.AND P2, PT, R0, 0x8, P1 ;  /* 0x000000080000780c */ /* 0x000fe20000f44270 */
[----:B------:R-:W-:Y:S01]  /*13700*/  USHF.L.U64.HI UR23, UR22, 0x5, UR23 ;  /* 0x0000000516177899 */ /* 0x000fe20008010217 */
[----:B------:R2:W-:Y:S01]  /*13710*/  @P4 STG.E desc[UR16][R2.64+0x20], R6 ;  /* 0x0000200602004986 */ /* 0x0005e2000c101910 */
[----:B------:R-:W-:Y:S01]  /*13720*/  IMAD.WIDE.U32 R8, R8, 0x1c, R2 ;  /* 0x0000001c08087825 */ /* 0x000fe200078e0002 */
[----:B------:R-:W-:-:S03]  /*13730*/  ISETP.GT.AND P4, PT, R0, 0x9, P1 ;  /* 0x000000090000780c */ /* 0x000fc60000f84270 */
[----:B------:R-:W-:Y:S02]  /*13740*/  VIADD R9, R9, UR8 ;  /* 0x0000000809097c36 */ /* 0x000fe40008000000 */
[----:B------:R-:W-:Y:S02]  /*13750*/  IMAD R10, R10, UR20, RZ ;  /* 0x000000140a0a7c24 */ /* 0x000fe4000f8e02ff */
[----:B--2---:R-:W-:-:S05]  /*13760*/  IMAD R6, R7, UR20, RZ ;  /* 0x0000001407067c24 */ /* 0x004fca000f8e02ff */
[----:B------:R0:W-:Y:S02]  /*13770*/  @P2 STG.E desc[UR16][R8.64], R6 ;  /* 0x0000000608002986 */ /* 0x0001e4000c101910 */
[----:B0-----:R-:W-:-:S04]  /*13780*/  IADD3 R6, P2, R2, UR9, RZ ;  /* 0x0000000902067c10 */ /* 0x001fc8000ff5e0ff */
[----:B------:R-:W-:-:S05]  /*13790*/  IADD3.X R7, R3, UR23, RZ, P2, !PT ;  /* 0x0000001703077c10 */ /* 0x000fca00097fe4ff */
[----:B------:R0:W-:Y:S04]  /*137a0*/  @P4 STG.E desc[UR16][R6.64], R10 ;  /* 0x0000000a06004986 */ /* 0x0001e8000c101910 */
[----:B0-----:R-:W2:Y:S01]  /*137b0*/  LDL.LU R10, [R1+0x18] ;  /* 0x00001800010a7983 */ /* 0x001ea20000300800 */
[----:B------:R-:W-:Y:S01]  /*137c0*/  ISETP.GT.AND P2, PT, R0, 0x8, P3 ;  /* 0x000000080000780c */ /* 0x000fe20001f44270 */
[----:B--2---:R-:W-:-:S12]  /*137d0*/  IMAD R10, R10, UR20, RZ ;  /* 0x000000140a0a7c24 */ /* 0x004fd8000f8e02ff */
[----:B------:R0:W-:Y:S04]  /*137e0*/  @P2 STG.E desc[UR16][R8.64+0x20], R10 ;  /* 0x0000200a08002986 */ /* 0x0001e8000c101910 */
[----:B0-----:R-:W2:Y:S04]  /*137f0*/  LDL.LU R9, [R1+0x1c] ;  /* 0x00001c0001097983 */ /* 0x001ea80000300800 */
[----:B------:R-:W3:Y:S01]  /*13800*/  LDL.LU R10, [R1+0x20] ;  /* 0x00002000010a7983 */ /* 0x000ee20000300800 */
[----:B------:R-:W-:Y:S01]  /*13810*/  ISETP.GT.AND P2, PT, R0, 0x9, P3 ;  /* 0x000000090000780c */ /* 0x000fe20001f44270 */
[----:B--2---:R-:W-:-:S02]  /*13820*/  IMAD R8, R9, UR20, RZ ;  /* 0x0000001409087c24 */ /* 0x004fc4000f8e02ff */
[----:B---3--:R-:W-:-:S10]  /*13830*/  IMAD R10, R10, UR20, RZ ;  /* 0x000000140a0a7c24 */ /* 0x008fd4000f8e02ff */
[----:B------:R0:W-:Y:S01]  /*13840*/  @P2 STG.E desc[UR16][R6.64+0x20], R8 ;  /* 0x0000200806002986 */ /* 0x0001e2000c101910 */
[----:B------:R-:W-:Y:S02]  /*13850*/  ISETP.GT.AND P2, PT, R0, 0x10, P1 ;  /* 0x000000100000780c */ /* 0x000fe40000f44270 */
[----:B0-----:R-:W-:-:S05]  /*13860*/  MOV R8, UR22 ;  /* 0x0000001600087c02 */ /* 0x001fca0008000f00 */
[----:B------:R-:W-:-:S04]  /*13870*/  IMAD.WIDE.U32 R8, R8, 0x1c, R6 ;  /* 0x0000001c08087825 */ /* 0x000fc800078e0006 */
[----:B------:R-:W-:-:S05]  /*13880*/  VIADD R9, R9, UR8 ;  /* 0x0000000809097c36 */ /* 0x000fca0008000000 */
[----:B------:R0:W-:Y:S04]  /*13890*/  @P2 STG.E desc[UR16][R8.64], R10 ;  /* 0x0000000a08002986 */ /* 0x0001e8000c101910 */
[----:B0-----:R-:W2:Y:S01]  /*138a0*/  LDL.LU R10, [R1+0x28] ;  /* 0x00002800010a7983 */ /* 0x001ea20000300800 */
[C---:B------:R-:W-:Y:S01]  /*138b0*/  ISETP.GT.AND P6, PT, R0.reuse, 0x11, P1 ;  /* 0x000000110000780c */ /* 0x040fe20000fc4270 */
[----:B------:R-:W-:Y:S01]  /*138c0*/  IMAD R11, R11, UR20, RZ ;  /* 0x000000140b0b7c24 */ /* 0x000fe2000f8e02ff */
[----:B------:R-:W-:Y:S02]  /*138d0*/  ISETP.GT.AND P2, PT, R0, 0x10, P3 ;  /* 0x000000100000780c */ /* 0x000fe40001f44270 */
[----:B------:R-:W-:Y:S02]  /*138e0*/  IADD3 R6, P5, R6, UR9, RZ ;  /* 0x0000000906067c10 */ /* 0x000fe4000ffbe0ff */
[----:B------:R-:W-:-:S02]  /*138f0*/  ISETP.GT.AND P4, PT, R0, 0x11, P3 ;  /* 0x000000110000780c */ /* 0x000fc40001f84270 */
[----:B------:R-:W-:-:S05]  /*13900*/  IADD3.X R7, R7, UR23, RZ, P5, !PT ;  /* 0x0000001707077c10 */ /* 0x000fca000affe4ff */
[----:B------:R0:W-:Y:S04]  /*13910*/  @P6 STG.E desc[UR16][R6.64], R11 ;  /* 0x0000000b06006986 */ /* 0x0001e8000c101910 */
[----:B0-----:R-:W3:Y:S01]  /*13920*/  LDL.LU R11, [R1+0x34] ;  /* 0x00003400010b7983 */ /* 0x001ee20000300800 */
[----:B--2---:R-:W-:-:S05]  /*13930*/  IMAD R10, R10, UR20, RZ ;  /* 0x000000140a0a7c24 */ /* 0x004fca000f8e02ff */
[----:B------:R0:W-:Y:S04]  /*13940*/  @P2 STG.E desc[UR16][R8.64+0x20], R10 ;  /* 0x0000200a08002986 */ /* 0x0001e8000c101910 */
[----:B0-----:R-:W2:Y:S04]  /*13950*/  LDL.LU R9, [R1+0x2c] ;  /* 0x00002c0001097983 */ /* 0x001ea80000300800 */
[----:B------:R-:W4:Y:S01]  /*13960*/  LDL.LU R10, [R1+0x30] ;  /* 0x00003000010a7983 */ /* 0x000f220000300800 */
[----:B------:R-:W-:Y:S01]  /*13970*/  ISETP.GT.AND P2, PT, R0, 0x18, P1 ;  /* 0x000000180000780c */ /* 0x000fe20000f44270 */
[----:B--2---:R-:W-:-:S05]  /*13980*/  IMAD R8, R9, UR20, RZ ;  /* 0x0000001409087c24 */ /* 0x004fca000f8e02ff */
[----:B------:R0:W-:Y:S01]  /*13990*/  @P4 STG.E desc[UR16][R6.64+0x20], R8 ;  /* 0x0000200806004986 */ /* 0x0001e2000c101910 */
[----:B----4-:R-:W-:Y:S02]  /*139a0*/  IMAD R10, R10, UR20, RZ ;  /* 0x000000140a0a7c24 */ /* 0x010fe4000f8e02ff */
[----:B0-----:R-:W-:-:S04]  /*139b0*/  IMAD.U32 R8, RZ, RZ, UR22 ;  /* 0x00000016ff087e24 */ /* 0x001fc8000f8e00ff */
[----:B------:R-:W-:-:S04]  /*139c0*/  IMAD.WIDE.U32 R8, R8, 0x1c, R6 ;  /* 0x0000001c08087825 */ /* 0x000fc800078e0006 */
[----:B------:R-:W-:-:S05]  /*139d0*/  VIADD R9, R9, UR8 ;  /* 0x0000000809097c36 */ /* 0x000fca0008000000 */
[----:B------:R0:W-:Y:S04]  /*139e0*/  @P2 STG.E desc[UR16][R8.64], R10 ;  /* 0x0000000a08002986 */ /* 0x0001e8000c101910 */
[----:B0-----:R-:W2:Y:S01]  /*139f0*/  LDL.LU R10, [R1+0x38] ;  /* 0x00003800010a7983 */ /* 0x001ea20000300800 */
[C---:B------:R-:W-:Y:S02]  /*13a00*/  ISETP.GT.AND P6, PT, R0.reuse, 0x19, P1 ;  /* 0x000000190000780c */ /* 0x040fe40000fc4270 */
[----:B------:R-:W-:Y:S02]  /*13a10*/  ISETP.GT.AND P2, PT, R0, 0x18, P3 ;  /* 0x000000180000780c */ /* 0x000fe40001f44270 */
[----:B------:R-:W-:Y:S01]  /*13a20*/  IADD3 R6, P5, R6, UR9, RZ ;  /* 0x0000000906067c10 */ /* 0x000fe2000ffbe0ff */
[----:B---3--:R-:W-:-:S03]  /*13a30*/  IMAD R11, R11, UR20, RZ ;  /* 0x000000140b0b7c24 */ /* 0x008fc6000f8e02ff */
[----:B------:R-:W-:-:S05]  /*13a40*/  IADD3.X R7, R7, UR23, RZ, P5, !PT ;  /* 0x0000001707077c10 */ /* 0x000fca000affe4ff */
[----:B------:R0:W-:Y:S04]  /*13a50*/  @P6 STG.E desc[UR16][R6.64], R11 ;  /* 0x0000000b06006986 */ /* 0x0001e8000c101910 */
[----:B0-----:R-:W3:Y:S01]  /*13a60*/  LDL.LU R11, [R1+0x44] ;  /* 0x00004400010b7983 */ /* 0x001ee20000300800 */
[----:B--2---:R-:W-:-:S05]  /*13a70*/  IMAD R10, R10, UR20, RZ ;  /* 0x000000140a0a7c24 */ /* 0x004fca000f8e02ff */
[----:B------:R0:W-:Y:S04]  /*13a80*/  @P2 STG.E desc[UR16][R8.64+0x20], R10 ;  /* 0x0000200a08002986 */ /* 0x0001e8000c101910 */
[----:B0-----:R-:W2:Y:S04]  /*13a90*/  LDL.LU R9, [R1+0x3c] ;  /* 0x00003c0001097983 */ /* 0x001ea80000300800 */
[----:B------:R-:W4:Y:S01]  /*13aa0*/  LDL.LU R10, [R1+0x40] ;  /* 0x00004000010a7983 */ /* 0x000f220000300800 */
[C---:B------:R-:W-:Y:S02]  /*13ab0*/  ISETP.GT.AND P4, PT, R0.reuse, 0x19, P3 ;  /* 0x000000190000780c */ /* 0x040fe40001f84270 */
[----:B------:R-:W-:Y:S01]  /*13ac0*/  ISETP.GT.AND P2, PT, R0, 0x20, P1 ;  /* 0x000000200000780c */ /* 0x000fe20000f44270 */
[----:B--2---:R-:W-:-:S10]  /*13ad0*/  IMAD R8, R9, UR20, RZ ;  /* 0x0000001409087c24 */ /* 0x004fd4000f8e02ff */
[----:B------:R0:W-:Y:S01]  /*13ae0*/  @P4 STG.E desc[UR16][R6.64+0x20], R8 ;  /* 0x0000200806004986 */ /* 0x0001e2000c101910 */
[----:B----4-:R-:W-:Y:S01]  /*13af0*/  IMAD R10, R10, UR20, RZ ;  /* 0x000000140a0a7c24 */ /* 0x010fe2000f8e02ff */
[----:B0-----:R-:W-:-:S05]  /*13b00*/  MOV R8, UR22 ;  /* 0x0000001600087c02 */ /* 0x001fca0008000f00 */
        /* <DEDUP_REMOVED lines=37> */
[----:B------:R-:W-:-:S02]  /*13d60*/  ISETP.GT.AND P5, PT, R0, 0x30, P1 ;  /* 0x000000300000780c */ /* 0x000fc40000fa4270 */
[C---:B------:R-:W-:Y:S01]  /*13d70*/  ISETP.GT.AND P6, PT, R0.reuse, 0x31, P1 ;  /* 0x000000310000780c */ /* 0x040fe20000fc4270 */
[----:B---3--:R-:W-:Y:S01]  /*13d80*/  IMAD R11, R11, UR20, RZ ;  /* 0x000000140b0b7c24 */ /* 0x008fe2000f8e02ff */
[----:B------:R-:W-:Y:S01]  /*13d90*/  ISETP.GT.AND P2, PT, R0, 0x30, P3 ;  /* 0x000000300000780c */ /* 0x000fe20001f44270 */
[----:B------:R-:W-:Y:S02]  /*13da0*/  IMAD R12, R12, UR20, RZ ;  /* 0x000000140c0c7c24 */ /* 0x000fe4000f8e02ff */
[----:B--2---:R-:W-:Y:S01]  /*13db0*/  IMAD R8, R9, UR20, RZ ;  /* 0x0000001409087c24 */ /* 0x004fe2000f8e02ff */
[----:B------:R-:W-:-:S04]  /*13dc0*/  MOV R9, UR22 ;  /* 0x0000001600097c02 */ /* 0x000fc80008000f00 */
[----:B------:R0:W-:Y:S01]  /*13dd0*/  @P4 STG.E desc[UR16][R6.64+0x20], R8 ;  /* 0x0000200806004986 */ /* 0x0001e2000c101910 */
[----:B----4-:R-:W-:Y:S02]  /*13de0*/  IMAD R10, R10, UR20, RZ ;  /* 0x000000140a0a7c24 */ /* 0x010fe4000f8e02ff */
[----:B0-----:R-:W-:Y:S01]  /*13df0*/  IMAD.WIDE.U32 R8, R9, 0x1c, R6 ;  /* 0x0000001c09087825 */ /* 0x001fe200078e0006 */
[----:B------:R-:W-:-:S03]  /*13e00*/  IADD3 R6, P4, R6, UR9, RZ ;  /* 0x0000000906067c10 */ /* 0x000fc6000ff9e0ff */
[----:B------:R-:W-:Y:S01]  /*13e10*/  VIADD R9, R9, UR8 ;  /* 0x0000000809097c36 */ /* 0x000fe20008000000 */
[----:B------:R-:W-:-:S04]  /*13e20*/  IADD3.X R7, R7, UR23, RZ, P4, !PT ;  /* 0x0000001707077c10 */ /* 0x000fc8000a7fe4ff */
[----:B------:R0:W-:Y:S04]  /*13e30*/  @P5 STG.E desc[UR16][R8.64], R11 ;  /* 0x0000000b08005986 */ /* 0x0001e8000c101910 */
[----:B------:R1:W-:Y:S01]  /*13e40*/  @P6 STG.E desc[UR16][R6.64], R10 ;  /* 0x0000000a06006986 */ /* 0x0003e2000c101910 */
[----:B0-----:R-:W-:-:S04]  /*13e50*/  IMAD.U32 R11, RZ, RZ, UR22 ;  /* 0x00000016ff0b7e24 */ /* 0x001fc8000f8e00ff */
[----:B-1----:R-:W-:Y:S01]  /*13e60*/  IMAD.WIDE.U32 R10, R11, 0x1c, R6 ;  /* 0x0000001c0b0a7825 */ /* 0x002fe200078e0006 */
[----:B------:R0:W-:Y:S04]  /*13e70*/  @P2 STG.E desc[UR16][R8.64+0x20], R12 ;  /* 0x0000200c08002986 */ /* 0x0001e8000c101910 */
[----:B0-----:R-:W2:Y:S01]  /*13e80*/  LDL.LU R12, [R1+0x78] ;  /* 0x00007800010c7983 */ /* 0x001ea20000300800 */
[----:B------:R-:W-:-:S03]  /*13e90*/  VIADD R9, R11, UR8 ;  /* 0x000000080b097c36 */ /* 0x000fc60008000000 */
[----:B------:R-:W3:Y:S01]  /*13ea0*/  LDL.LU R11, [R1+0x6c] ;  /* 0x00006c00010b7983 */ /* 0x000ee20000300800 */
[----:B------:R-:W-:-:S03]  /*13eb0*/  MOV R8, R10 ;  /* 0x0000000a00087202 */ /* 0x000fc60000000f00 */
[----:B------:R-:W4:Y:S01]  /*13ec0*/  LDL.LU R10, [R1+0x70] ;  /* 0x00007000010a7983 */ /* 0x000f220000300800 */
[C---:B------:R-:W-:Y:S02]  /*13ed0*/  ISETP.GT.AND P4, PT, R0.reuse, 0x31, P3 ;  /* 0x000000310000780c */ /* 0x040fe40001f84270 */
[C---:B------:R-:W-:Y:S02]  /*13ee0*/  ISETP.GT.AND P6, PT, R0.reuse, 0x38, P1 ;  /* 0x000000380000780c */ /* 0x040fe40000fc4270 */
[----:B------:R-:W-:Y:S01]  /*13ef0*/  ISETP.GT.AND P2, PT, R0, 0x39, P1 ;  /* 0x000000390000780c */ /* 0x000fe20000f44270 */
[----:B------:R-:W-:Y:S02]  /*13f00*/  IMAD R14, R14, UR20, RZ ;  /* 0x000000140e0e7c24 */ /* 0x000fe4000f8e02ff */
[----:B---3--:R-:W-:-:S06]  /*13f10*/  IMAD R11, R11, UR20, RZ ;  /* 0x000000140b0b7c24 */ /* 0x008fcc000f8e02ff */
[----:B------:R0:W-:Y:S01]  /*13f20*/  @P4 STG.E desc[UR16][R6.64+0x20], R11 ;  /* 0x0000200b06004986 */ /* 0x0001e2000c101910 */
[----:B------:R-:W-:Y:S01]  /*13f30*/  ISETP.GT.AND P4, PT, R0, 0x38, P3 ;  /* 0x000000380000780c */ /* 0x000fe20001f84270 */
[----:B----4-:R-:W-:Y:S02]  /*13f40*/  IMAD R10, R10, UR20, RZ ;  /* 0x000000140a0a7c24 */ /* 0x010fe4000f8e02ff */
[----:B--2---:R-:W-:Y:S01]  /*13f50*/  IMAD R12, R12, UR20, RZ ;  /* 0x000000140c0c7c24 */ /* 0x004fe2000f8e02ff */
[----:B0-----:R-:W-:-:S04]  /*13f60*/  IADD3 R6, P5, R6, UR9, RZ ;  /* 0x0000000906067c10 */ /* 0x001fc8000ffbe0ff */
[----:B------:R-:W-:Y:S01]  /*13f70*/  IADD3.X R7, R7, UR23, RZ, P5, !PT ;  /* 0x0000001707077c10 */ /* 0x000fe2000affe4ff */
[----:B------:R-:W-:Y:S04]  /*13f80*/  @P6 STG.E desc[UR16][R8.64], R10 ;  /* 0x0000000a08006986 */ /* 0x000fe8000c101910 */
[----:B------:R-:W-:Y:S04]  /*13f90*/  @P2 STG.E desc[UR16][R6.64], R14 ;  /* 0x0000000e06002986 */ /* 0x000fe8000c101910 */
[----:B------:R0:W-:Y:S04]  /*13fa0*/  @P4 STG.E desc[UR16][R8.64+0x20], R12 ;  /* 0x0000200c08004986 */ /* 0x0001e8000c101910 */
[----:B0-----:R-:W2:Y:S04]  /*13fb0*/  LDL.LU R8, [R1+0x80] ;  /* 0x0000800001087983 */ /* 0x001ea80000300800 */
[----:B------:R-:W3:Y:S04]  /*13fc0*/  LDL.LU R12, [R1+0x84] ;  /* 0x00008400010c7983 */ /* 0x000ee80000300800 */
[----:B------:R-:W4:Y:S01]  /*13fd0*/  LDL.LU R9, [R1+0x88] ;  /* 0x0000880001097983 */ /* 0x000f220000300800 */
[C---:B------:R-:W-:Y:S01]  /*13fe0*/  ISETP.GT.AND P6, PT, R0.reuse, 0x39, P3 ;  /* 0x000000390000780c */ /* 0x040fe20001fc4270 */
[----:B------:R-:W-:Y:S01]  /*13ff0*/  IMAD R13, R13, UR20, RZ ;  /* 0x000000140d0d7c24 */ /* 0x000fe2000f8e02ff */
[C---:B------:R-:W-:Y:S01]  /*14000*/  ISETP.GT.AND P5, PT, R0.reuse, 0x40, P1 ;  /* 0x000000400000780c */ /* 0x040fe20000fa4270 */
[----:B------:R-:W-:Y:S01]  /*14010*/  IMAD.U32 R10, RZ, RZ, UR22 ;  /* 0x00000016ff0a7e24 */ /* 0x000fe2000f8e00ff */
[----:B------:R-:W-:-:S03]  /*14020*/  ISETP.GT.AND P4, PT, R0, 0x41, P1 ;  /* 0x000000410000780c */ /* 0x000fc60000f84270 */
[----:B------:R-:W-:-:S06]  /*14030*/  IMAD.WIDE.U32 R10, R10, 0x1c, R6 ;  /* 0x0000001c0a0a7825 */ /* 0x000fcc00078e0006 */
[----:B------:R0:W-:Y:S01]  /*14040*/  @P6 STG.E desc[UR16][R6.64+0x20], R13 ;  /* 0x0000200d06006986 */ /* 0x0001e2000c101910 */
[----:B------:R-:W-:Y:S01]  /*14050*/  ISETP.GT.AND P6, PT, R0, 0x40, P3 ;  /* 0x000000400000780c */ /* 0x000fe20001fc4270 */
[----:B------:R-:W-:Y:S01]  /*14060*/  VIADD R11, R11, UR8 ;  /* 0x000000080b0b7c36 */ /* 0x000fe20008000000 */
[----:B0-----:R-:W-:-:S04]  /*14070*/  IADD3 R6, P2, R6, UR9, RZ ;  /* 0x0000000906067c10 */ /* 0x001fc8000ff5e0ff */
[----:B------:R-:W-:Y:S01]  /*14080*/  IADD3.X R7, R7, UR23, RZ, P2, !PT ;  /* 0x0000001707077c10 */ /* 0x000fe200097fe4ff */
[----:B--2---:R-:W-:Y:S02]  /*14090*/  IMAD R8, R8, UR20, RZ ;  /* 0x0000001408087c24 */ /* 0x004fe4000f8e02ff */
[----:B---3--:R-:W-:-:S03]  /*140a0*/  IMAD R12, R12, UR20, RZ ;  /* 0x000000140c0c7c24 */ /* 0x008fc6000f8e02ff */
[----:B------:R-:W-:Y:S01]  /*140b0*/  @P5 STG.E desc[UR16][R10.64], R8 ;  /* 0x000000080a005986 */ /* 0x000fe2000c101910 */
[----:B----4-:R-:W-:-:S03]  /*140c0*/  IMAD R13, R9, UR20, RZ ;  /* 0x00000014090d7c24 */ /* 0x010fc6000f8e02ff */
[----:B------:R0:W-:Y:S04]  /*140d0*/  @P4 STG.E desc[UR16][R6.64], R12 ;  /* 0x0000000c06004986 */ /* 0x0001e8000c101910 */
[----:B------:R1:W-:Y:S04]  /*140e0*/  @P6 STG.E desc[UR16][R10.64+0x20], R13 ;  /* 0x0000200d0a006986 */ /* 0x0003e8000c101910 */
[----:B0-----:R-:W2:Y:S04]  /*140f0*/  LDL.LU R12, [R1+0x8c] ;  /* 0x00008c00010c7983 */ /* 0x001ea80000300800 */
[----:B-1----:R-:W3:Y:S01]  /*14100*/  LDL.LU R11, [R1+0x90] ;  /* 0x00009000010b7983 */ /* 0x002ee20000300800 */
[----:B------:R-:W-:-:S02]  /*14110*/  ISETP.GT.AND P5, PT, R0, 0x41, P3 ;  /* 0x000000410000780c */ /* 0x000fc40001fa4270 */
[----:B------:R-:W-:Y:S02]  /*14120*/  MOV R8, UR22 ;  /* 0x0000001600087c02 */ /* 0x000fe40008000f00 */
[----:B------:R-:W-:-:S03]  /*14130*/  ISETP.GT.AND P2, PT, R0, 0x48, P1 ;  /* 0x000000480000780c */ /* 0x000fc60000f44270 */
[----:B------:R-:W-:Y:S01]  /*14140*/  IMAD.WIDE.U32 R8, R8, 0x1c, R6 ;  /* 0x0000001c08087825 */ /* 0x000fe200078e0006 */
[----:B------:R-:W-:-:S03]  /*14150*/  ISETP.GT.AND P4, PT, R0, 0x49, P1 ;  /* 0x000000490000780c */ /* 0x000fc60000f84270 */
[----:B------:R-:W-:Y:S02]  /*14160*/  VIADD R9, R9, UR8 ;  /* 0x0000000809097c36 */ /* 0x000fe40008000000 */
[----:B------:R-:W-:Y:S02]  /*14170*/  IMAD R17, R17, UR20, RZ ;  /* 0x0000001411117c24 */ /* 0x000fe4000f8e02ff */
[----:B------:R-:W-:Y:S02]  /*14180*/  IMAD R19, R19, UR20, RZ ;  /* 0x0000001413137c24 */ /* 0x000fe4000f8e02ff */
[----:B------:R-:W-:Y:S02]  /*14190*/  IMAD R13, R15, UR20, RZ ;  /* 0x000000140f0d7c24 */ /* 0x000fe4000f8e02ff */
[----:B------:R-:W-:Y:S01]  /*141a0*/  IMAD R15, R21, UR20, RZ ;  /* 0x00000014150f7c24 */ /* 0x000fe2000f8e02ff */
[----:B------:R-:W-:Y:S01]  /*141b0*/  MOV R21, UR22 ;  /* 0x0000001600157c02 */ /* 0x000fe20008000f00 */
[----:B------:R-:W-:-:S02]  /*141c0*/  IMAD R23, R23, UR20, RZ ;  /* 0x0000001417177c24 */ /* 0x000fc4000f8e02ff */
[----:B--2---:R-:W-:Y:S02]  /*141d0*/  IMAD R12, R12, UR20, RZ ;  /* 0x000000140c0c7c24 */ /* 0x004fe4000f8e02ff */
[----:B---3--:R-:W-:-:S03]  /*141e0*/  IMAD R10, R11, UR20, RZ ;  /* 0x000000140b0a7c24 */ /* 0x008fc6000f8e02ff */
[----:B------:R0:W-:Y:S01]  /*141f0*/  @P5 STG.E desc[UR16][R6.64+0x20], R12 ;  /* 0x0000200c06005986 */ /* 0x0001e2000c101910 */
[----:B------:R-:W-:-:S03]  /*14200*/  ISETP.GT.AND P5, PT, R0, 0x48, P3 ;  /* 0x000000480000780c */ /* 0x000fc60001fa4270 */
[----:B------:R1:W-:Y:S01]  /*14210*/  @P2 STG.E desc[UR16][R8.64], R10 ;  /* 0x0000000a08002986 */ /* 0x0003e2000c101910 */
[----:B------:R-:W-:Y:S02]  /*14220*/  ISETP.GT.AND P2, PT, R0, 0x49, P3 ;  /* 0x000000490000780c */ /* 0x000fe40001f44270 */
[----:B0-----:R-:W-:Y:S01]  /*14230*/  IADD3 R6, P6, R6, UR9, RZ ;  /* 0x0000000906067c10 */ /* 0x001fe2000ffde0ff */
[----:B------:R-:W-:-:S03]  /*14240*/  IMAD.U32 R11, RZ, RZ, UR22 ;  /* 0x00000016ff0b7e24 */ /* 0x000fc6000f8e00ff */
[----:B------:R-:W-:Y:S02]  /*14250*/  IADD3.X R7, R7, UR23, RZ, P6, !PT ;  /* 0x0000001707077c10 */ /* 0x000fe4000b7fe4ff */
[----:B------:R-:W-:-:S03]  /*14260*/  ISETP.GT.AND P6, PT, R0, 0x50, P1 ;  /* 0x000000500000780c */ /* 0x000fc60000fc4270 */
[----:B------:R-:W-:Y:S01]  /*14270*/  @P4 STG.E desc[UR16][R6.64], R17 ;  /* 0x0000001106004986 */ /* 0x000fe2000c101910 */
[----:B-1----:R-:W-:-:S03]  /*14280*/  IMAD.WIDE.U32 R10, R11, 0x1c, R6 ;  /* 0x0000001c0b0a7825 */ /* 0x002fc600078e0006 */
[----:B------:R0:W-:Y:S01]  /*14290*/  @P5 STG.E desc[UR16][R8.64+0x20], R19 ;  /* 0x0000201308005986 */ /* 0x0001e2000c101910 */
[----:B------:R-:W-:-:S03]  /*142a0*/  VIADD R11, R11, UR8 ;  /* 0x000000080b0b7c36 */ /* 0x000fc60008000000 */
[----:B------:R1:W-:Y:S01]  /*142b0*/  @P2 STG.E desc[UR16][R6.64+0x20], R13 ;  /* 0x0000200d06002986 */ /* 0x0003e2000c101910 */
[----:B------:R-:W-:Y:S02]  /*142c0*/  ISETP.GT.AND P2, PT, R0, 0x51, P1 ;  /* 0x000000510000780c */ /* 0x000fe40000f44270 */
[----:B0-----:R-:W-:Y:S02]  /*142d0*/  IADD3 R8, P4, R6, UR9, RZ ;  /* 0x0000000906087c10 */ /* 0x001fe4000ff9e0ff */
[C---:B------:R-:W-:Y:S02]  /*142e0*/  ISETP.GT.AND P5, PT, R0.reuse, 0x51, P3 ;  /* 0x000000510000780c */ /* 0x040fe40001fa4270 */
[----:B------:R-:W-:Y:S02]  /*142f0*/  IADD3.X R9, R7, UR23, RZ, P4, !PT ;  /* 0x0000001707097c10 */ /* 0x000fe4000a7fe4ff */
[C---:B------:R-:W-:Y:S01]  /*14300*/  ISETP.GT.AND P4, PT, R0.reuse, 0x50, P3 ;  /* 0x000000500000780c */ /* 0x040fe20001f84270 */
[----:B------:R0:W-:Y:S01]  /*14310*/  @P6 STG.E desc[UR16][R10.64], R15 ;  /* 0x0000000f0a006986 */ /* 0x0001e2000c101910 */
[----:B------:R-:W-:Y:S01]  /*14320*/  ISETP.GT.AND P6, PT, R0, 0x58, P1 ;  /* 0x000000580000780c */ /* 0x000fe20000fc4270 */
[----:B-----5:R-:W-:-:S02]  /*14330*/  IMAD R17, R18, UR20, RZ ;  /* 0x0000001412117c24 */ /* 0x020fc4000f8e02ff */
[----:B-1----:R-:W-:-:S04]  /*14340*/  IMAD.WIDE.U32 R6, R21, 0x1c, R8 ;  /* 0x0000001c15067825 */ /* 0x002fc800078e0008 */
[----:B------:R-:W-:Y:S02]  /*14350*/  IMAD R19, R235, UR20, RZ ;  /* 0x00000014eb137c24 */ /* 0x000fe4000f8e02ff */
[----:B------:R-:W-:Y:S01]  /*14360*/  IMAD R21, R153, UR20, RZ ;  /* 0x0000001499157c24 */ /* 0x000fe2000f8e02ff */
[----:B------:R-:W-:Y:S01]  /*14370*/  @P2 STG.E desc[UR16][R8.64], R17 ;  /* 0x0000001108002986 */ /* 0x000fe2000c101910 */
[----:B------:R-:W-:Y:S01]  /*14380*/  VIADD R7, R7, UR8 ;  /* 0x0000000807077c36 */ /* 0x000fe20008000000 */
[C---:B------:R-:W-:Y:S02]  /*14390*/  ISETP.GT.AND P2, PT, R0.reuse, 0x59, P1 ;  /* 0x000000590000780c */ /* 0x040fe40000f44270 */
[----:B------:R-:W-:Y:S01]  /*143a0*/  @P4 STG.E desc[UR16][R10.64+0x20], R19 ;  /* 0x000020130a004986 */ /* 0x000fe2000c101910 */
[----:B------:R-:W-:-:S03]  /*143b0*/  ISETP.GT.AND P4, PT, R0, 0x58, P3 ;  /* 0x000000580000780c */ /* 0x000fc60001f84270 */
[----:B------:R1:W-:Y:S01]  /*143c0*/  @P5 STG.E desc[UR16][R8.64+0x20], R21 ;  /* 0x0000201508005986 */ /* 0x0003e2000c101910 */
[----:B------:R-:W-:Y:S02]  /*143d0*/  IADD3 R12, P5, R8, UR9, RZ ;  /* 0x00000009080c7c10 */ /* 0x000fe4000ffbe0ff */
[----:B------:R-:W-:Y:S01]  /*143e0*/  MOV R153, UR22 ;  /* 0x0000001600997c02 */ /* 0x000fe20008000f00 */
[----:B------:R-:W-:Y:S01]  /*143f0*/  @P6 STG.E desc[UR16][R6.64], R23 ;  /* 0x0000001706006986 */ /* 0x000fe2000c101910 */
[C---:B------:R-:W-:Y:S02]  /*14400*/  ISETP.GT.AND P6, PT, R0.reuse, 0x59, P3 ;  /* 0x000000590000780c */ /* 0x040fe40001fc4270 */
[----:B------:R-:W-:Y:S02]  /*14410*/  IADD3.X R13, R9, UR23, RZ, P5, !PT ;  /* 0x00000017090d7c10 */ /* 0x000fe4000affe4ff */
[----:B------:R-:W-:Y:S01]  /*14420*/  ISETP.GT.AND P5, PT, R0, 0x60, P1 ;  /* 0x000000600000780c */ /* 0x000fe20000fa4270 */
[----:B0-----:R-:W-:-:S02]  /*14430*/  IMAD R15, R234, UR20, RZ ;  /* 0x00000014ea0f7c24 */ /* 0x001fc4000f8e02ff */
[----:B-1----:R-:W-:-:S04]  /*14440*/  IMAD.WIDE.U32 R8, R153, 0x1c, R12 ;  /* 0x0000001c99087825 */ /* 0x002fc800078e000c */
[----:B------:R-:W-:Y:S01]  /*14450*/  IMAD R17, R233, UR20, RZ ;  /* 0x00000014e9117c24 */ /* 0x000fe2000f8e02ff */
[----:B------:R-:W-:Y:S01]  /*14460*/  @P2 STG.E desc[UR16][R12.64], R15 ;  /* 0x0000000f0c002986 */ /* 0x000fe2000c101910 */
[----:B------:R-:W-:Y:S01]  /*14470*/  IMAD R19, R232, UR20, RZ ;  /* 0x00000014e8137c24 */ /* 0x000fe2000f8e02ff */
[----:B------:R-:W-:Y:S01]  /*14480*/  IADD3 R10, P2, R12, UR9, RZ ;  /* 0x000000090c0a7c10 */ /* 0x000fe2000ff5e0ff */
[----:B------:R-:W-:Y:S02]  /*14490*/  VIADD R9, R9, UR8 ;  /* 0x0000000809097c36 */ /* 0x000fe40008000000 */
[----:B------:R-:W-:Y:S01]  /*144a0*/  IMAD R21, R231, UR20, RZ ;  /* 0x00000014e7157c24 */ /* 0x000fe2000f8e02ff */
[----:B------:R0:W-:Y:S01]  /*144b0*/  @P4 STG.E desc[UR16][R6.64+0x20], R17 ;  /* 0x0000201106004986 */ /* 0x0001e2000c101910 */
[C---:B------:R-:W-:Y:S02]  /*144c0*/  ISETP.GT.AND P4, PT, R0.reuse, 0x61, P1 ;  /* 0x000000610000780c */ /* 0x040fe40000f84270 */
[----:B------:R-:W-:Y:S01]  /*144d0*/  IADD3.X R11, R13, UR23, RZ, P2, !PT ;  /* 0x000000170d0b7c10 */ /* 0x000fe200097fe4ff */
[----:B------:R1:W-:Y:S01]  /*144e0*/  @P6 STG.E desc[UR16][R12.64+0x20], R19 ;  /* 0x000020130c006986 */ /* 0x0003e2000c101910 */
[----:B------:R-:W-:-:S03]  /*144f0*/  ISETP.GT.AND P6, PT, R0, 0x60, P3 ;  /* 0x000000600000780c */ /* 0x000fc60001fc4270 */
[----:B------:R2:W-:Y:S01]  /*14500*/  @P5 STG.E desc[UR16][R8.64], R21 ;  /* 0x0000001508005986 */ /* 0x0005e2000c101910 */
[C---:B------:R-:W-:Y:S02]  /*14510*/  ISETP.GT.AND P5, PT, R0.reuse, 0x61, P3 ;  /* 0x000000610000780c */ /* 0x040fe40001fa4270 */
[----:B------:R-:W-:Y:S01]  /*14520*/  ISETP.GT.AND P2, PT, R0, 0x68, P1 ;  /* 0x000000680000780c */ /* 0x000fe20000f44270 */
[----:B0-----:R-:W-:Y:S02]  /*14530*/  IMAD.U32 R7, RZ, RZ, UR22 ;  /* 0x00000016ff077e24 */ /* 0x001fe4000f8e00ff */
[----:B------:R-:W-:Y:S02]  /*14540*/  IMAD R15, R230, UR20, RZ ;  /* 0x00000014e60f7c24 */ /* 0x000fe4000f8e02ff */
[----:B------:R-:W-:-:S04]  /*14550*/  IMAD.WIDE.U32 R6, R7, 0x1c, R10 ;  /* 0x0000001c07067825 */ /* 0x000fc800078e000a */
[----:B------:R-:W-:Y:S01]  /*14560*/  IMAD R17, R229, UR20, RZ ;  /* 0x00000014e5117c24 */ /* 0x000fe2000f8e02ff */
[----:B------:R-:W-:Y:S01]  /*14570*/  IADD3 R7, R7, UR8, RZ ;  /* 0x0000000807077c10 */ /* 0x000fe2000fffe0ff */
[----:B-1----:R-:W-:Y:S01]  /*14580*/  IMAD R19, R228, UR20, RZ ;  /* 0x00000014e4137c24 */ /* 0x002fe2000f8e02ff */
[----:B------:R0:W-:Y:S01]  /*14590*/  @P4 STG.E desc[UR16][R10.64], R15 ;  /* 0x0000000f0a004986 */ /* 0x0001e2000c101910 */
[----:B--2---:R-:W-:Y:S01]  /*145a0*/  IMAD R21, R227, UR20, RZ ;  /* 0x00000014e3157c24 */ /* 0x004fe2000f8e02ff */
[----:B------:R-:W-:Y:S02]  /*145b0*/  ISETP.GT.AND P4, PT, R0, 0x69, P1 ;  /* 0x000000690000780c */ /* 0x000fe40000f84270 */
[----:B------:R1:W-:Y:S01]  /*145c0*/  @P6 STG.E desc[UR16][R8.64+0x20], R17 ;  /* 0x0000201108006986 */ /* 0x0003e2000c101910 */
[----:B------:R-:W-:-:S03]  /*145d0*/  IADD3 R12, P6, R10, UR9, RZ ;  /* 0x000000090a0c7c10 */ /* 0x000fc6000ffde0ff */
[----:B------:R2:W-:Y:S01]  /*145e0*/  @P5 STG.E desc[UR16][R10.64+0x20], R19 ;  /* 0x000020130a005986 */ /* 0x0005e2000c101910 */
[----:B------:R-:W-:-:S03]  /*145f0*/  ISETP.GT.AND P5, PT, R0, 0x68, P3 ;  /* 0x000000680000780c */ /* 0x000fc60001fa4270 */
[----:B------:R3:W-:Y:S01]  /*14600*/  @P2 STG.E desc[UR16][R6.64], R21 ;  /* 0x0000001506002986 */ /* 0x0007e2000c101910 */
[----:B------:R-:W-:Y:S01]  /*14610*/  ISETP.GT.AND P2, PT, R0, 0x69, P3 ;  /* 0x000000690000780c */ /* 0x000fe20001f44270 */
[----:B0-----:R-:W-:Y:S01]  /*14620*/  IMAD R15, R226, UR20, RZ ;  /* 0x00000014e20f7c24 */ /* 0x001fe2000f8e02ff */
[----:B------:R-:W-:Y:S01]  /*14630*/  IADD3.X R13, R11, UR23, RZ, P6, !PT ;  /* 0x000000170b0d7c10 */ /* 0x000fe2000b7fe4ff */
[----:B-1----:R-:W-:Y:S01]  /*14640*/  IMAD R17, R225, UR20, RZ ;  /* 0x00000014e1117c24 */ /* 0x002fe2000f8e02ff */
[----:B------:R-:W-:Y:S01]  /*14650*/  ISETP.GT.AND P6, PT, R0, 0x70, P1 ;  /* 0x000000700000780c */ /* 0x000fe20000fc4270 */
[----:B------:R-:W-:Y:S02]  /*14660*/  IMAD.U32 R9, RZ, RZ, UR22 ;  /* 0x00000016ff097e24 */ /* 0x000fe4000f8e00ff */
[----:B--2---:R-:W-:Y:S01]  /*14670*/  IMAD R19, R224, UR20, RZ ;  /* 0x00000014e0137c24 */ /* 0x004fe2000f8e02ff */
[----:B------:R0:W-:Y:S01]  /*14680*/  @P4 STG.E desc[UR16][R12.64], R15 ;  /* 0x0000000f0c004986 */ /* 0x0001e2000c101910 */
[----:B------:R-:W-:Y:S01]  /*14690*/  IADD3 R8, P4, R12, UR9, RZ ;  /* 0x000000090c087c10 */ /* 0x000fe2000ff9e0ff */
[----:B------:R-:W-:-:S02]  /*146a0*/  IMAD.WIDE.U32 R10, R9, 0x1c, R12 ;  /* 0x0000001c090a7825 */ /* 0x000fc400078e000c */
[----:B------:R-:W-:Y:S01]  /*146b0*/  @P5 STG.E desc[UR16][R6.64+0x20], R17 ;  /* 0x0000201106005986 */ /* 0x000fe2000c101910 */
[----:B------:R-:W-:-:S03]  /*146c0*/  IADD3.X R9, R13, UR23, RZ, P4, !PT ;  /* 0x000000170d097c10 */ /* 0x000fc6000a7fe4ff */
[----:B------:R1:W-:Y:S01]  /*146d0*/  @P2 STG.E desc[UR16][R12.64+0x20], R19 ;  /* 0x000020130c002986 */ /* 0x0003e2000c101910 */
[C---:B------:R-:W-:Y:S01]  /*146e0*/  ISETP.GT.AND P2, PT, R0.reuse, 0x71, P1 ;  /* 0x000000710000780c */ /* 0x040fe20000f44270 */
[----:B---3--:R-:W-:Y:S01]  /*146f0*/  IMAD R21, R223, UR20, RZ ;  /* 0x00000014df157c24 */ /* 0x008fe2000f8e02ff */
[C---:B------:R-:W-:Y:S01]  /*14700*/  ISETP.GT.AND P4, PT, R0.reuse, 0x70, P3 ;  /* 0x000000700000780c */ /* 0x040fe20001f84270 */
[----:B------:R-:W-:Y:S01]  /*14710*/  IMAD.MOV.U32 R14, RZ, RZ, R10 ;  /* 0x000000ffff0e7224 */ /* 0x000fe200078e000a */
[----:B0-----:R-:W-:Y:S02]  /*14720*/  IADD3 R15, R11, UR8, RZ ;  /* 0x000000080b0f7c10 */ /* 0x001fe4000fffe0ff */
[C---:B------:R-:W-:Y:S01]  /*14730*/  ISETP.GT.AND P5, PT, R0.reuse, 0x71, P3 ;  /* 0x000000710000780c */ /* 0x040fe20001fa4270 */
[----:B------:R-:W-:Y:S02]  /*14740*/  IMAD.U32 R23, RZ, RZ, UR22 ;  /* 0x00000016ff177e24 */ /* 0x000fe4000f8e00ff */
[----:B------:R-:W-:Y:S01]  /*14750*/  @P6 STG.E desc[UR16][R14.64], R21 ;  /* 0x000000150e006986 */ /* 0x000fe2000c101910 */
[----:B------:R-:W-:Y:S01]  /*14760*/  ISETP.GT.AND P6, PT, R0, 0x78, P1 ;  /* 0x000000780000780c */ /* 0x000fe20000fc4270 */
[----:B-1----:R-:W-:-:S02]  /*14770*/  IMAD R13, R222, UR20, RZ ;  /* 0x00000014de0d7c24 */ /* 0x002fc4000f8e02ff */
[----:B------:R-:W-:Y:S02]  /*14780*/  IMAD R17, R221, UR20, RZ ;  /* 0x00000014dd117c24 */ /* 0x000fe4000f8e02ff */
[----:B------:R-:W-:Y:S01]  /*14790*/  IMAD R19, R220, UR20, RZ ;  /* 0x00000014dc137c24 */ /* 0x000fe2000f8e02ff */
[----:B------:R-:W-:Y:S01]  /*147a0*/  @P2 STG.E desc[UR16][R8.64], R13 ;  /* 0x0000000d08002986 */ /* 0x000fe2000c101910 */
[----:B------:R-:W-:-:S03]  /*147b0*/  IMAD.WIDE.U32 R6, R23, 0x1c, R8 ;  /* 0x0000001c17067825 */ /* 0x000fc600078e0008 */
[----:B------:R-:W-:Y:S01]  /*147c0*/  @P4 STG.E desc[UR16][R14.64+0x20], R17 ;  /* 0x000020110e004986 */ /* 0x000fe2000c101910 */
[----:B------:R-:W-:Y:S02]  /*147d0*/  VIADD R7, R7, UR8 ;  /* 0x0000000807077c36 */ /* 0x000fe40008000000 */
[----:B------:R-:W-:Y:S01]  /*147e0*/  IMAD R23, R219, UR20, RZ ;  /* 0x00000014db177c24 */ /* 0x000fe2000f8e02ff */
[----:B------:R0:W-:Y:S01]  /*147f0*/  @P5 STG.E desc[UR16][R8.64+0x20], R19 ;  /* 0x0000201308005986 */ /* 0x0001e2000c101910 */
[----:B------:R-:W-:Y:S02]  /*14800*/  IADD3 R10, P5, R8, UR9, RZ ;  /* 0x00000009080a7c10 */ /* 0x000fe4000ffbe0ff */
[C---:B------:R-:W-:Y:S01]  /*14810*/  ISETP.GT.AND P2, PT, R0.reuse, 0x79, P1 ;  /* 0x000000790000780c */ /* 0x040fe20000f44270 */
[----:B------:R-:W-:Y:S01]  /*14820*/  @P6 STG.E desc[UR16][R6.64], R23 ;  /* 0x0000001706006986 */ /* 0x000fe2000c101910 */
[----:B------:R-:W-:Y:S02]  /*14830*/  ISETP.GT.AND P4, PT, R0, 0x78, P3 ;  /* 0x000000780000780c */ /* 0x000fe40001f84270 */
[----:B------:R-:W-:-:S02]  /*14840*/  IADD3.X R11, R9, UR23, RZ, P5, !PT ;  /* 0x00000017090b7c10 */ /* 0x000fc4000affe4ff */
[C---:B------:R-:W-:Y:S02]  /*14850*/  ISETP.GT.AND P6, PT, R0.reuse, 0x79, P3 ;  /* 0x000000790000780c */ /* 0x040fe40001fc4270 */
[----:B------:R-:W-:Y:S01]  /*14860*/  ISETP.GT.AND P5, PT, R0, 0x80, P1 ;  /* 0x000000800000780c */ /* 0x000fe20000fa4270 */
[----:B0-----:R-:W-:-:S04]  /*14870*/  IMAD.WIDE.U32 R8, R153, 0x1c, R10 ;  /* 0x0000001c99087825 */ /* 0x001fc800078e000a */
[----:B------:R-:W-:Y:S02]  /*14880*/  IMAD R21, R218, UR20, RZ ;  /* 0x00000014da157c24 */ /* 0x000fe4000f8e02ff */
[----:B------:R-:W-:Y:S01]  /*14890*/  IMAD R17, R217, UR20, RZ ;  /* 0x00000014d9117c24 */ /* 0x000fe2000f8e02ff */
[----:B------:R-:W-:Y:S01]  /*148a0*/  IADD3 R15, R9, UR8, RZ ;  /* 0x00000008090f7c10 */ /* 0x000fe2000fffe0ff */
[----:B------:R-:W-:Y:S01]  /*148b0*/  IMAD R19, R216, UR20, RZ ;  /* 0x00000014d8137c24 */ /* 0x000fe2000f8e02ff */
[----:B------:R-:W-:Y:S01]  /*148c0*/  @P2 STG.E desc[UR16][R10.64], R21 ;  /* 0x000000150a002986 */ /* 0x000fe2000c101910 */
[----:B------:R-:W-:Y:S01]  /*148d0*/  IMAD R9, R215, UR20, RZ ;  /* 0x00000014d7097c24 */ /* 0x000fe2000f8e02ff */
[----:B------:R-:W-:Y:S01]  /*148e0*/  IADD3 R12, P2, R10, UR9, RZ ;  /* 0x000000090a0c7c10 */ /* 0x000fe2000ff5e0ff */
[----:B------:R-:W-:Y:S01]  /*148f0*/  IMAD.MOV.U32 R14, RZ, RZ, R8 ;  /* 0x000000ffff0e7224 */ /* 0x000fe200078e0008 */
[----:B------:R0:W-:Y:S01]  /*14900*/  @P4 STG.E desc[UR16][R6.64+0x20], R17 ;  /* 0x0000201106004986 */ /* 0x0001e2000c101910 */
[----:B------:R-:W-:-:S02]  /*14910*/  ISETP.GT.AND P4, PT, R0, 0x81, P1 ;  /* 0x000000810000780c */ /* 0x000fc40000f84270 */
        /* <DEDUP_REMOVED lines=9> */
[----:B-1----:R-:W-:Y:S01]  /*149b0*/  IMAD R11, R213, UR20, RZ ;  /* 0x00000014d50b7c24 */ /* 0x002fe2000f8e02ff */
[----:B------:R-:W-:Y:S01]  /*149c0*/  IADD3 R17, R7, UR8, RZ ;  /* 0x0000000807117c10 */ /* 0x000fe2000fffe0ff */
[----:B------:R-:W-:Y:S01]  /*149d0*/  IMAD R19, R212, UR20, RZ ;  /* 0x00000014d4137c24 */ /* 0x000fe2000f8e02ff */
[----:B------:R-:W-:Y:S01]  /*149e0*/  @P4 STG.E desc[UR16][R12.64], R21 ;  /* 0x000000150c004986 */ /* 0x000fe2000c101910 */
[----:B------:R-:W-:Y:S02]  /*149f0*/  IMAD R23, R211, UR20, RZ ;  /* 0x00000014d3177c24 */ /* 0x000fe4000f8e02ff */
[----:B------:R-:W-:Y:S01]  /*14a00*/  IMAD.MOV.U32 R16, RZ, RZ, R6 ;  /* 0x000000ffff107224 */ /* 0x000fe200078e0006 */
[----:B------:R-:W-:Y:S01]  /*14a10*/  ISETP.GT.AND P4, PT, R0, 0x89, P1 ;  /* 0x000000890000780c */ /* 0x000fe20000f84270 */
[----:B------:R0:W-:Y:S01]  /*14a20*/  @P6 STG.E desc[UR16][R14.64+0x20], R11 ;  /* 0x0000200b0e006986 */ /* 0x0001e2000c101910 */
[----:B------:R-:W-:-:S03]  /*14a30*/  IADD3 R8, P6, R12, UR9, RZ ;  /* 0x000000090c087c10 */ /* 0x000fc6000ffde0ff */
[----:B------:R1:W-:Y:S01]  /*14a40*/  @P5 STG.E desc[UR16][R12.64+0x20], R19 ;  /* 0x000020130c005986 */ /* 0x0003e2000c101910 */
[----:B------:R-:W-:-:S03]  /*14a50*/  ISETP.GT.AND P5, PT, R0, 0x88, P3 ;  /* 0x000000880000780c */ /* 0x000fc60001fa4270 */
[----:B------:R3:W-:Y:S01]  /*14a60*/  @P2 STG.E desc[UR16][R16.64], R23 ;  /* 0x0000001710002986 */ /* 0x0007e2000c101910 */
[----:B------:R-:W-:Y:S02]  /*14a70*/  ISETP.GT.AND P2, PT, R0, 0x89, P3 ;  /* 0x000000890000780c */ /* 0x000fe40001f44270 */
[----:B--2---:R-:W-:Y:S01]  /*14a80*/  IADD3.X R9, R13, UR23, RZ, P6, !PT ;  /* 0x000000170d097c10 */ /* 0x004fe2000b7fe4ff */
[----:B0-----:R-:W-:Y:S01]  /*14a90*/  IMAD R15, R210, UR20, RZ ;  /* 0x00000014d20f7c24 */ /* 0x001fe2000f8e02ff */
[----:B------:R-:W-:Y:S01]  /*14aa0*/  ISETP.GT.AND P6, PT, R0, 0x90, P1 ;  /* 0x000000900000780c */ /* 0x000fe20000fc4270 */
[----:B------:R-:W-:Y:S02]  /*14ab0*/  IMAD R21, R209, UR20, RZ ;  /* 0x00000014d1157c24 */ /* 0x000fe4000f8e02ff */
[----:B------:R-:W-:Y:S01]  /*14ac0*/  IMAD.U32 R7, RZ, RZ, UR22 ;  /* 0x00000016ff077e24 */ /* 0x000fe2000f8e00ff */
[----:B------:R0:W-:Y:S01]  /*14ad0*/  @P4 STG.E desc[UR16][R8.64], R15 ;  /* 0x0000000f08004986 */ /* 0x0001e2000c101910 */
[----:B-1----:R-:W-:Y:S01]  /*14ae0*/  IMAD R19, R208, UR20, RZ ;  /* 0x00000014d0137c24 */ /* 0x002fe2000f8e02ff */
[----:B------:R-:W-:Y:S01]  /*14af0*/  IADD3 R10, P4, R8, UR9, RZ ;  /* 0x00000009080a7c10 */ /* 0x000fe2000ff9e0ff */
[----:B------:R-:W-:Y:S01]  /*14b00*/  IMAD.WIDE.U32 R6, R7, 0x1c, R8 ;  /* 0x0000001c07067825 */ /* 0x000fe200078e0008 */
[----:B------:R1:W-:Y:S02]  /*14b10*/  @P5 STG.E desc[UR16][R16.64+0x20], R21 ;  /* 0x0000201510005986 */ /* 0x0003e4000c101910 */
[----:B------:R-:W-:-:S02]  /*14b20*/  IADD3.X R11, R9, UR23, RZ, P4, !PT ;  /* 0x00000017090b7c10 */ /* 0x000fc4000a7fe4ff */
[----:B------:R2:W-:Y:S01]  /*14b30*/  @P2 STG.E desc[UR16][R8.64+0x20], R19 ;  /* 0x0000201308002986 */ /* 0x0005e2000c101910 */
[C---:B------:R-:W-:Y:S01]  /*14b40*/  ISETP.GT.AND P2, PT, R0.reuse, 0x91, P1 ;  /* 0x000000910000780c */ /* 0x040fe20000f44270 */
[----:B---3--:R-:W-:Y:S01]  /*14b50*/  IMAD R23, R207, UR20, RZ ;  /* 0x00000014cf177c24 */ /* 0x008fe2000f8e02ff */
[C---:B------:R-:W-:Y:S01]  /*14b60*/  ISETP.GT.AND P4, PT, R0.reuse, 0x90, P3 ;  /* 0x000000900000780c */ /* 0x040fe20001f84270 */
[----:B0-----:R-:W-:Y:S01]  /*14b70*/  VIADD R15, R7, UR8 ;  /* 0x00000008070f7c36 */ /* 0x001fe20008000000 */
[----:B------:R-:W-:Y:S01]  /*14b80*/  ISETP.GT.AND P5, PT, R0, 0x91, P3 ;  /* 0x000000910000780c */ /* 0x000fe20001fa4270 */
[----:B------:R-:W-:Y:S01]  /*14b90*/  IMAD.MOV.U32 R14, RZ, RZ, R6 ;  /* 0x000000ffff0e7224 */ /* 0x000fe200078e0006 */
[----:B------:R-:W-:Y:S01]  /*14ba0*/  MOV R13, UR22 ;  /* 0x00000016000d7c02 */ /* 0x000fe20008000f00 */
[----:B-1----:R-:W-:-:S03]  /*14bb0*/  IMAD R17, R205, UR20, RZ ;  /* 0x00000014cd117c24 */ /* 0x002fc6000f8e02ff */
[----:B------:R-:W-:Y:S01]  /*14bc0*/  @P6 STG.E desc[UR16][R14.64], R23 ;  /* 0x000000170e006986 */ /* 0x000fe2000c101910 */
[----:B------:R-:W-:Y:S01]  /*14bd0*/  ISETP.GT.AND P6, PT, R0, 0x98, P1 ;  /* 0x000000980000780c */ /* 0x000fe20000fc4270 */
[----:B--2---:R-:W-:Y:S02]  /*14be0*/  IMAD R9, R206, UR20, RZ ;  /* 0x00000014ce097c24 */ /* 0x004fe4000f8e02ff */
[----:B------:R-:W-:-:S04]  /*14bf0*/  IMAD.WIDE.U32 R12, R13, 0x1c, R10 ;  /* 0x0000001c0d0c7825 */ /* 0x000fc800078e000a */
[----:B------:R-:W-:Y:S01]  /*14c00*/  IMAD R19, R204, UR20, RZ ;  /* 0x00000014cc137c24 */ /* 0x000fe2000f8e02ff */
[----:B------:R0:W-:Y:S01]  /*14c10*/  @P2 STG.E desc[UR16][R10.64], R9 ;  /* 0x000000090a002986 */ /* 0x0001e2000c101910 */
[----:B------:R-:W-:Y:S01]  /*14c20*/  IADD3 R13, R13, UR8, RZ ;  /* 0x000000080d0d7c10 */ /* 0x000fe2000fffe0ff */
[----:B------:R-:W-:Y:S02]  /*14c30*/  IMAD R21, R203, UR20, RZ ;  /* 0x00000014cb157c24 */ /* 0x000fe4000f8e02ff */
[----:B------:R1:W-:Y:S01]  /*14c40*/  @P4 STG.E desc[UR16][R14.64+0x20], R17 ;  /* 0x000020110e004986 */ /* 0x0003e2000c101910 */
[----:B------:R-:W-:-:S03]  /*14c50*/  ISETP.GT.AND P2, PT, R0, 0x99, P1 ;  /* 0x000000990000780c */ /* 0x000fc60000f44270 */
[----:B------:R2:W-:Y:S01]  /*14c60*/  @P5 STG.E desc[UR16][R10.64+0x20], R19 ;  /* 0x000020130a005986 */ /* 0x0005e2000c101910 */
[----:B------:R-:W-:Y:S02]  /*14c70*/  IADD3 R6, P5, R10, UR9, RZ ;  /* 0x000000090a067c10 */ /* 0x000fe4000ffbe0ff */
[C---:B------:R-:W-:Y:S01]  /*14c80*/  ISETP.GT.AND P4, PT, R0.reuse, 0x98, P3 ;  /* 0x000000980000780c */ /* 0x040fe20001f84270 */
[----:B------:R-:W-:Y:S01]  /*14c90*/  @P6 STG.E desc[UR16][R12.64], R21 ;  /* 0x000000150c006986 */ /* 0x000fe2000c101910 */
[----:B------:R-:W-:Y:S02]  /*14ca0*/  IADD3.X R7, R11, UR23, RZ, P5, !PT ;  /* 0x000000170b077c10 */ /* 0x000fe4000affe4ff */
[C---:B------:R-:W-:Y:S02]  /*14cb0*/  ISETP.GT.AND P6, PT, R0.reuse, 0x99, P3 ;  /* 0x000000990000780c */ /* 0x040fe40001fc4270 */
[----:B------:R-:W-:Y:S01]  /*14cc0*/  ISETP.GT.AND P5, PT, R0, 0xa0, P1 ;  /* 0x000000a00000780c */ /* 0x000fe20000fa4270 */
[----:B0-----:R-:W-:-:S04]  /*14cd0*/  IMAD.WIDE.U32 R8, R153, 0x1c, R6 ;  /* 0x0000001c99087825 */ /* 0x001fc800078e0006 */
[----:B------:R-:W-:Y:S02]  /*14ce0*/  IMAD R23, R202, UR20, RZ ;  /* 0x00000014ca177c24 */ /* 0x000fe4000f8e02ff */
[----:B-1----:R-:W-:Y:S02]  /*14cf0*/  IMAD R17, R201, UR20, RZ ;  /* 0x00000014c9117c24 */ /* 0x002fe4000f8e02ff */
[----:B--2---:R-:W-:Y:S02]  /*14d00*/  IMAD R19, R200, UR20, RZ ;  /* 0x00000014c8137c24 */ /* 0x004fe4000f8e02ff */
[----:B------:R-:W-:Y:S01]  /*14d10*/  VIADD R15, R9, UR8 ;  /* 0x00000008090f7c36 */ /* 0x000fe20008000000 */
[----:B------:R-:W-:Y:S01]  /*14d20*/  @P2 STG.E desc[UR16][R6.64], R23 ;  /* 0x0000001706002986 */ /* 0x000fe2000c101910 */
[----:B------:R-:W-:Y:S02]  /*14d30*/  IMAD R9, R199, UR20, RZ ;  /* 0x00000014c7097c24 */ /* 0x000fe4000f8e02ff */
[----:B------:R-:W-:Y:S01]  /*14d40*/  IMAD.MOV.U32 R14, RZ, RZ, R8 ;  /* 0x000000ffff0e7224 */ /* 0x000fe200078e0008 */
[----:B------:R0:W-:Y:S01]  /*14d50*/  @P4 STG.E desc[UR16][R12.64+0x20], R17 ;  /* 0x000020110c004986 */ /* 0x0001e2000c101910 */
[----:B------:R-:W-:-:S02]  /*14d60*/  IADD3 R10, P2, R6, UR9, RZ ;  /* 0x00000009060a7c10 */ /* 0x000fc4000ff5e0ff */
[C---:B------:R-:W-:Y:S01]  /*14d70*/  ISETP.GT.AND P4, PT, R0.reuse, 0xa1, P1 ;  /* 0x000000a10000780c */ /* 0x040fe20000f84270 */
[----:B------:R1:W-:Y:S01]  /*14d80*/  @P6 STG.E desc[UR16][R6.64+0x20], R19 ;  /* 0x0000201306006986 */ /* 0x0003e2000c101910 */
[C---:B------:R-:W-:Y:S02]  /*14d90*/  ISETP.GT.AND P6, PT, R0.reuse, 0xa0, P3 ;  /* 0x000000a00000780c */ /* 0x040fe40001fc4270 */
[----:B------:R-:W-:Y:S01]  /*14da0*/  IADD3.X R11, R7, UR23, RZ, P2, !PT ;  /* 0x00000017070b7c10 */ /* 0x000fe200097fe4ff */
[----:B------:R2:W-:Y:S01]  /*14db0*/  @P5 STG.E desc[UR16][R14.64], R9 ;  /* 0x000000090e005986 */ /* 0x0005e2000c101910 */
[C---:B------:R-:W-:Y:S02]  /*14dc0*/  ISETP.GT.AND P5, PT, R0.reuse, 0xa1, P3 ;  /* 0x000000a10000780c */ /* 0x040fe40001fa4270 */
[----:B------:R-:W-:Y:S02]  /*14dd0*/  ISETP.GT.AND P2, PT, R0, 0xa8, P1 ;  /* 0x000000a80000780c */ /* 0x000fe40000f44270 */
[----:B0-----:R-:W-:Y:S01]  /*14de0*/  MOV R13, UR22 ;  /* 0x00000016000d7c02 */ /* 0x001fe20008000f00 */
[----:B------:R-:W-:-:S02]  /*14df0*/  IMAD R17, R198, UR20, RZ ;  /* 0x00000014c6117c24 */ /* 0x000fc4000f8e02ff */
[----:B-1----:R-:W-:Y:S02]  /*14e00*/  IMAD R19, R197, UR20, RZ ;  /* 0x00000014c5137c24 */ /* 0x002fe4000f8e02ff */
[----:B------:R-:W-:Y:S01]  /*14e10*/  IMAD.WIDE.U32 R6, R13, 0x1c, R10 ;  /* 0x0000001c0d067825 */ /* 0x000fe200078e000a */
[----:B------:R-:W-:Y:S03]  /*14e20*/  @P4 STG.E desc[UR16][R10.64], R17 ;  /* 0x000000110a004986 */ /* 0x000fe6000c101910 */
[----:B------:R-:W-:Y:S02]  /*14e30*/  IMAD R21, R196, UR20, RZ ;  /* 0x00000014c4157c24 */ /* 0x000fe4000f8e02ff */
[----:B------:R-:W-:Y:S02]  /*14e40*/  IMAD R23, R195, UR20, RZ ;  /* 0x00000014c3177c24 */ /* 0x000fe4000f8e02ff */
[----:B------:R-:W-:-:S02]  /*14e50*/  VIADD R13, R7, UR8 ;  /* 0x00000008070d7c36 */ /* 0x000fc40008000000 */
[----:B------:R-:W-:Y:S01]  /*14e60*/  IMAD.MOV.U32 R12, RZ, RZ, R6 ;  /* 0x000000ffff0c7224 */ /* 0x000fe200078e0006 */
[----:B------:R-:W-:Y:S01]  /*14e70*/  ISETP.GT.AND P4, PT, R0, 0xa9, P1 ;  /* 0x000000a90000780c */ /* 0x000fe20000f84270 */
[----:B------:R0:W-:Y:S01]  /*14e80*/  @P6 STG.E desc[UR16][R14.64+0x20], R19 ;  /* 0x000020130e006986 */ /* 0x0001e2000c101910 */
[----:B------:R-:W-:-:S03]  /*14e90*/  IADD3 R8, P6, R10, UR9, RZ ;  /* 0x000000090a087c10 */ /* 0x000fc6000ffde0ff */
[----:B------:R1:W-:Y:S01]  /*14ea0*/  @P5 STG.E desc[UR16][R10.64+0x20], R21 ;  /* 0x000020150a005986 */ /* 0x0003e2000c101910 */
[----:B------:R-:W-:-:S03]  /*14eb0*/  ISETP.GT.AND P5, PT, R0, 0xa8, P3 ;  /* 0x000000a80000780c */ /* 0x000fc60001fa4270 */
[----:B------:R-:W-:Y:S01]  /*14ec0*/  @P2 STG.E desc[UR16][R12.64], R23 ;  /* 0x000000170c002986 */ /* 0x000fe2000c101910 */
[----:B------:R-:W-:Y:S02]  /*14ed0*/  ISETP.GT.AND P2, PT, R0, 0xa9, P3 ;  /* 0x000000a90000780c */ /* 0x000fe40001f44270 */
[----:B--2---:R-:W-:Y:S01]  /*14ee0*/  IADD3.X R9, R11, UR23, RZ, P6, !PT ;  /* 0x000000170b097c10 */ /* 0x004fe2000b7fe4ff */
[----:B0-----:R-:W-:Y:S01]  /*14ef0*/  IMAD R15, R194, UR20, RZ ;  /* 0x00000014c20f7c24 */ /* 0x001fe2000f8e02ff */
[----:B------:R-:W-:Y:S01]  /*14f00*/  MOV R7, UR22 ;  /* 0x0000001600077c02 */ /* 0x000fe20008000f00 */
[----:B------:R-:W-:Y:S01]  /*14f10*/  IMAD R17, R193, UR20, RZ ;  /* 0x00000014c1117c24 */ /* 0x000fe2000f8e02ff */
[----:B------:R-:W-:Y:S01]  /*14f20*/  ISETP.GT.AND P6, PT, R0, 0xb0, P1 ;  /* 0x000000b00000780c */ /* 0x000fe20000fc4270 */
[----:B------:R-:W-:Y:S01]  /*14f30*/  IMAD R19, R192, UR20, RZ ;  /* 0x00000014c0137c24 */ /* 0x000fe2000f8e02ff */
[----:B------:R0:W-:Y:S01]  /*14f40*/  @P4 STG.E desc[UR16][R8.64], R15 ;  /* 0x0000000f08004986 */ /* 0x0001e2000c101910 */
[----:B-1----:R-:W-:Y:S01]  /*14f50*/  IADD3 R10, P4, R8, UR9, RZ ;  /* 0x00000009080a7c10 */ /* 0x002fe2000ff9e0ff */
[----:B------:R-:W-:-:S02]  /*14f60*/  IMAD.WIDE.U32 R6, R7, 0x1c, R8 ;  /* 0x0000001c07067825 */ /* 0x000fc400078e0008 */
[----:B------:R-:W-:Y:S01]  /*14f70*/  @P5 STG.E desc[UR16][R12.64+0x20], R17 ;  /* 0x000020110c005986 */ /* 0x000fe2000c101910 */
[----:B------:R-:W-:Y:S01]  /*14f80*/  IADD3.X R11, R9, UR23, RZ, P4, !PT ;  /* 0x00000017090b7c10 */ /* 0x000fe2000a7fe4ff */
[----:B------:R-:W-:Y:S02]  /*14f90*/  IMAD R21, R191, UR20, RZ ;  /* 0x00000014bf157c24 */ /* 0x000fe4000f8e02ff */
[----:B------:R1:W-:Y:S01]  /*14fa0*/  @P2 STG.E desc[UR16][R8.64+0x20], R19 ;  /* 0x0000201308002986 */ /* 0x0003e2000c101910 */
[C---:B------:R-:W-:Y:S02]  /*14fb0*/  ISETP.GT.AND P2, PT, R0.reuse, 0xb1, P1 ;  /* 0x000000b10000780c */ /* 0x040fe40000f44270 */
[C---:B------:R-:W-:Y:S01]  /*14fc0*/  ISETP.GT.AND P4, PT, R0.reuse, 0xb0, P3 ;  /* 0x000000b00000780c */ /* 0x040fe20001f84270 */
[----:B0-----:R-:W-:Y:S01]  /*14fd0*/  VIADD R15, R7, UR8 ;  /* 0x00000008070f7c36 */ /* 0x001fe20008000000 */
[----:B------:R-:W-:Y:S02]  /*14fe0*/  MOV R14, R6 ;  /* 0x00000006000e7202 */ /* 0x000fe40000000f00 */
[----:B------:R-:W-:Y:S01]  /*14ff0*/  ISETP.GT.AND P5, PT, R0, 0xb1, P3 ;  /* 0x000000b10000780c */ /* 0x000fe20001fa4270 */
[----:B------:R-:W-:-:S02]  /*15000*/  IMAD.U32 R23, RZ, RZ, UR22 ;  /* 0x00000016ff177e24 */ /* 0x000fc4000f8e00ff */
[----:B------:R0:W-:Y:S01]  /*15010*/  @P6 STG.E desc[UR16][R14.64], R21 ;  /* 0x000000150e006986 */ /* 0x0001e2000c101910 */
[----:B------:R-:W-:Y:S01]  /*15020*/  ISETP.GT.AND P6, PT, R0, 0xb8, P1 ;  /* 0x000000b80000780c */ /* 0x000fe20000fc4270 */
[----:B-1----:R-:W-:Y:S02]  /*15030*/  IMAD R9, R190, UR20, RZ ;  /* 0x00000014be097c24 */ /* 0x002fe4000f8e02ff */
[----:B------:R-:W-:Y:S02]  /*15040*/  IMAD R17, R189, UR20, RZ ;  /* 0x00000014bd117c24 */ /* 0x000fe4000f8e02ff */
[----:B------:R-:W-:Y:S02]  /*15050*/  IMAD R19, R188, UR20, RZ ;  /* 0x00000014bc137c24 */ /* 0x000fe4000f8e02ff */
[----:B------:R-:W-:Y:S01]  /*15060*/  IMAD.WIDE.U32 R12, R23, 0x1c, R10 ;  /* 0x0000001c170c7825 */ /* 0x000fe200078e000a */
[----:B------:R1:W-:Y:S01]  /*15070*/  @P2 STG.E desc[UR16][R10.64], R9 ;  /* 0x000000090a002986 */ /* 0x0003e2000c101910 */
[----:B------:R-:W-:-:S02]  /*15080*/  ISETP.GT.AND P2, PT, R0, 0xb9, P1 ;  /* 0x000000b90000780c */ /* 0x000fc40000f44270 */
[----:B------:R-:W-:Y:S01]  /*15090*/  VIADD R13, R13, UR8 ;  /* 0x000000080d0d7c36 */ /* 0x000fe20008000000 */
[----:B------:R2:W-:Y:S01]  /*150a0*/  @P4 STG.E desc[UR16][R14.64+0x20], R17 ;  /* 0x000020110e004986 */ /* 0x0005e2000c101910 */
[----:B------:R-:W-:-:S03]  /*150b0*/  IMAD R23, R187, UR20, RZ ;  /* 0x00000014bb177c24 */ /* 0x000fc6000f8e02ff */
[----:B------:R3:W-:Y:S01]  /*150c0*/  @P5 STG.E desc[UR16][R10.64+0x20], R19 ;  /* 0x000020130a005986 */ /* 0x0007e2000c101910 */
[----:B------:R-:W-:Y:S02]  /*150d0*/  IADD3 R6, P5, R10, UR9, RZ ;  /* 0x000000090a067c10 */ /* 0x000fe4000ffbe0ff */
[C---:B------:R-:W-:Y:S01]  /*150e0*/  ISETP.GT.AND P4, PT, R0.reuse, 0xb8, P3 ;  /* 0x000000b80000780c */ /* 0x040fe20001f84270 */
[----:B------:R-:W-:Y:S01]  /*150f0*/  @P6 STG.E desc[UR16][R12.64], R23 ;  /* 0x000000170c006986 */ /* 0x000fe2000c101910 */
[----:B------:R-:W-:Y:S02]  /*15100*/  IADD3.X R7, R11, UR23, RZ, P5, !PT ;  /* 0x000000170b077c10 */ /* 0x000fe4000affe4ff */
[C---:B------:R-:W-:Y:S02]  /*15110*/  ISETP.GT.AND P6, PT, R0.reuse, 0xb9, P3 ;  /* 0x000000b90000780c */ /* 0x040fe40001fc4270 */
[----:B------:R-:W-:Y:S01]  /*15120*/  ISETP.GT.AND P5, PT, R0, 0xc0, P1 ;  /* 0x000000c00000780c */ /* 0x000fe20000fa4270 */
[----:B0-----:R-:W-:-:S02]  /*15130*/  IMAD R21, R186, UR20, RZ ;  /* 0x00000014ba157c24 */ /* 0x001fc4000f8e02ff */
[----:B-1----:R-:W-:-:S04]  /*15140*/  IMAD.WIDE.U32 R8, R153, 0x1c, R6 ;  /* 0x0000001c99087825 */ /* 0x002fc800078e0006 */
[----:B--2---:R-:W-:Y:S01]  /*15150*/  IMAD R17, R185, UR20, RZ ;  /* 0x00000014b9117c24 */ /* 0x004fe2000f8e02ff */
[----:B------:R-:W-:Y:S01]  /*15160*/  @P2 STG.E desc[UR16][R6.64], R21 ;  /* 0x0000001506002986 */ /* 0x000fe2000c101910 */
[----:B---3--:R-:W-:Y:S01]  /*15170*/  IMAD R19, R184, UR20, RZ ;  /* 0x00000014b8137c24 */ /* 0x008fe2000f8e02ff */
[----:B------:R-:W-:Y:S01]  /*15180*/  MOV R14, R8 ;  /* 0x00000008000e7202 */ /* 0x000fe20000000f00 */
[----:B------:R-:W-:Y:S01]  /*15190*/  VIADD R15, R9, UR8 ;  /* 0x00000008090f7c36 */ /* 0x000fe20008000000 */
[----:B------:R-:W-:Y:S01]  /*151a0*/  IADD3 R10, P2, R6, UR9, RZ ;  /* 0x00000009060a7c10 */ /* 0x000fe2000ff5e0ff */
        /* <DEDUP_REMOVED lines=11> */
[----:B-1----:R-:W-:-:S04]  /*15260*/  IMAD.WIDE.U32 R6, R13, 0x1c, R10 ;  /* 0x0000001c0d067825 */ /* 0x002fc800078e000a */
[----:B------:R-:W-:Y:S01]  /*15270*/  IMAD R19, R181, UR20, RZ ;  /* 0x00000014b5137c24 */ /* 0x000fe2000f8e02ff */
[----:B------:R-:W-:Y:S01]  /*15280*/  MOV R12, R6 ;  /* 0x00000006000c7202 */ /* 0x000fe20000000f00 */
[----:B------:R-:W-:Y:S01]  /*15290*/  IMAD R21, R180, UR20, RZ ;  /* 0x00000014b4157c24 */ /* 0x000fe2000f8e02ff */
[----:B------:R-:W-:Y:S01]  /*152a0*/  @P4 STG.E desc[UR16][R10.64], R17 ;  /* 0x000000110a004986 */ /* 0x000fe2000c101910 */
[----:B------:R-:W-:Y:S02]  /*152b0*/  IMAD R23, R179, UR20, RZ ;  /* 0x00000014b3177c24 */ /* 0x000fe4000f8e02ff */
[----:B------:R-:W-:Y:S01]  /*152c0*/  VIADD R13, R7, UR8 ;  /* 0x00000008070d7c36 */ /* 0x000fe20008000000 */
        /* <DEDUP_REMOVED lines=9> */
[----:B------:R-:W-:Y:S01]  /*15360*/  ISETP.GT.AND P6, PT, R0, 0xd0, P1 ;  /* 0x000000d00000780c */ /* 0x000fe20000fc4270 */
[----:B------:R-:W-:Y:S02]  /*15370*/  IMAD R17, R177, UR20, RZ ;  /* 0x00000014b1117c24 */ /* 0x000fe4000f8e02ff */
[----:B------:R-:W-:Y:S01]  /*15380*/  IMAD.U32 R7, RZ, RZ, UR22 ;  /* 0x00000016ff077e24 */ /* 0x000fe2000f8e00ff */
[----:B------:R0:W-:Y:S01]  /*15390*/  @P4 STG.E desc[UR16][R8.64], R15 ;  /* 0x0000000f08004986 */ /* 0x0001e2000c101910 */
[----:B------:R-:W-:Y:S01]  /*153a0*/  IMAD R19, R176, UR20, RZ ;  /* 0x00000014b0137c24 */ /* 0x000fe2000f8e02ff */
[----:B-1----:R-:W-:Y:S01]  /*153b0*/  IADD3 R10, P4, R8, UR9, RZ ;  /* 0x00000009080a7c10 */ /* 0x002fe2000ff9e0ff */
[----:B------:R-:W-:Y:S01]  /*153c0*/  IMAD.WIDE.U32 R6, R7, 0x1c, R8 ;  /* 0x0000001c07067825 */ /* 0x000fe200078e0008 */
[----:B------:R-:W-:Y:S02]  /*153d0*/  @P5 STG.E desc[UR16][R12.64+0x20], R17 ;  /* 0x000020110c005986 */ /* 0x000fe4000c101910 */
[----:B------:R-:W-:-:S02]  /*153e0*/  IADD3.X R11, R9, UR23, RZ, P4, !PT ;  /* 0x00000017090b7c10 */ /* 0x000fc4000a7fe4ff */
[----:B------:R1:W-:Y:S01]  /*153f0*/  @P2 STG.E desc[UR16][R8.64+0x20], R19 ;  /* 0x0000201308002986 */ /* 0x0003e2000c101910 */
[C---:B------:R-:W-:Y:S01]  /*15400*/  ISETP.GT.AND P2, PT, R0.reuse, 0xd1, P1 ;  /* 0x000000d10000780c */ /* 0x040fe20000f44270 */
[----:B------:R-:W-:Y:S01]  /*15410*/  IMAD R21, R175, UR20, RZ ;  /* 0x00000014af157c24 */ /* 0x000fe2000f8e02ff */
        /* <DEDUP_REMOVED lines=10> */
[----:B------:R0:W-:Y:S01]  /*154c0*/  @P2 STG.E desc[UR16][R10.64], R9 ;  /* 0x000000090a002986 */ /* 0x0001e2000c101910 */
[----:B------:R-:W-:-:S03]  /*154d0*/  IMAD.WIDE.U32 R12, R23, 0x1c, R10 ;  /* 0x0000001c170c7825 */ /* 0x000fc600078e000a */
[----:B------:R1:W-:Y:S01]  /*154e0*/  @P4 STG.E desc[UR16][R14.64+0x20], R17 ;  /* 0x000020110e004986 */ /* 0x0003e2000c101910 */
[----:B------:R-:W-:Y:S02]  /*154f0*/  VIADD R13, R13, UR8 ;  /* 0x000000080d0d7c36 */ /* 0x000fe40008000000 */
[----:B------:R-:W-:Y:S01]  /*15500*/  IMAD R23, R171, UR20, RZ ;  /* 0x00000014ab177c24 */ /* 0x000fe2000f8e02ff */
[----:B------:R2:W-:Y:S01]  /*15510*/  @P5 STG.E desc[UR16][R10.64+0x20], R19 ;  /* 0x000020130a005986 */ /* 0x0005e2000c101910 */
[----:B------:R-:W-:Y:S02]  /*15520*/  IADD3 R6, P5, R10, UR9, RZ ;  /* 0x000000090a067c10 */ /* 0x000fe4000ffbe0ff */
[C---:B------:R-:W-:Y:S01]  /*15530*/  ISETP.GT.AND P2, PT, R0.reuse, 0xd9, P1 ;  /* 0x000000d90000780c */ /* 0x040fe20000f44270 */
[----:B------:R-:W-:Y:S01]  /*15540*/  @P6 STG.E desc[UR16][R12.64], R23 ;  /* 0x000000170c006986 */ /* 0x000fe2000c101910 */
[----:B------:R-:W-:Y:S02]  /*15550*/  IADD3.X R7, R11, UR23, RZ, P5, !PT ;  /* 0x000000170b077c10 */ /* 0x000fe4000affe4ff */
[----:B------:R-:W-:-:S02]  /*15560*/  ISETP.GT.AND P4, PT, R0, 0xd8, P3 ;  /* 0x000000d80000780c */ /* 0x000fc40001f84270 */
[C---:B------:R-:W-:Y:S02]  /*15570*/  ISETP.GT.AND P6, PT, R0.reuse, 0xd9, P3 ;  /* 0x000000d90000780c */ /* 0x040fe40001fc4270 */
[----:B------:R-:W-:Y:S01]  /*15580*/  ISETP.GT.AND P5, PT, R0, 0xe0, P1 ;  /* 0x000000e00000780c */ /* 0x000fe20000fa4270 */
[----:B0-----:R-:W-:-:S04]  /*15590*/  IMAD.WIDE.U32 R8, R153, 0x1c, R6 ;  /* 0x0000001c99087825 */ /* 0x001fc800078e0006 */
[----:B------:R-:W-:Y:S01]  /*155a0*/  IMAD R21, R170, UR20, RZ ;  /* 0x00000014aa157c24 */ /* 0x000fe2000f8e02ff */
[----:B-1----:R-:W-:Y:S01]  /*155b0*/  IADD3 R15, R9, UR8, RZ ;  /* 0x00000008090f7c10 */ /* 0x002fe2000fffe0ff */
[----:B------:R-:W-:Y:S02]  /*155c0*/  IMAD R17, R169, UR20, RZ ;  /* 0x00000014a9117c24 */ /* 0x000fe4000f8e02ff */
[----:B--2---:R-:W-:Y:S02]  /*155d0*/  IMAD R19, R168, UR20, RZ ;  /* 0x00000014a8137c24 */ /* 0x004fe4000f8e02ff */
[----:B------:R-:W-:Y:S02]  /*155e0*/  IMAD R9, R167, UR20, RZ ;  /* 0x00000014a7097c24 */ /* 0x000fe4000f8e02ff */
[----:B------:R-:W-:Y:S01]  /*155f0*/  IMAD.MOV.U32 R14, RZ, RZ, R8 ;  /* 0x000000ffff0e7224 */ /* 0x000fe200078e0008 */
[----:B------:R-:W-:Y:S01]  /*15600*/  @P2 STG.E desc[UR16][R6.64], R21 ;  /* 0x0000001506002986 */ /* 0x000fe2000c101910 */
[----:B------:R-:W-:-:S03]  /*15610*/  ISETP.GT.AND P2, PT, R0, 0xe1, P1 ;  /* 0x000000e10000780c */ /* 0x000fc60000f44270 */
[----:B------:R0:W-:Y:S01]  /*15620*/  @P4 STG.E desc[UR16][R12.64+0x20], R17 ;  /* 0x000020110c004986 */ /* 0x0001e2000c101910 */
[----:B------:R-:W-:-:S03]  /*15630*/  IADD3 R10, P4, R6, UR9, RZ ;  /* 0x00000009060a7c10 */ /* 0x000fc6000ff9e0ff */
[----:B------:R1:W-:Y:S01]  /*15640*/  @P6 STG.E desc[UR16][R6.64+0x20], R19 ;  /* 0x0000201306006986 */ /* 0x0003e2000c101910 */
[----:B------:R-:W-:-:S03]  /*15650*/  ISETP.GT.AND P6, PT, R0, 0xe0, P3 ;  /* 0x000000e00000780c */ /* 0x000fc60001fc4270 */
[----:B------:R-:W-:Y:S01]  /*15660*/  @P5 STG.E desc[UR16][R14.64], R9 ;  /* 0x000000090e005986 */ /* 0x000fe2000c101910 */
[C---:B------:R-:W-:Y:S02]  /*15670*/  ISETP.GT.AND P5, PT, R0.reuse, 0xe1, P3 ;  /* 0x000000e10000780c */ /* 0x040fe40001fa4270 */
[----:B------:R-:W-:Y:S01]  /*15680*/  IADD3.X R11, R7, UR23, RZ, P4, !PT ;  /* 0x00000017070b7c10 */ /* 0x000fe2000a7fe4ff */
[----:B0-----:R-:W-:Y:S01]  /*15690*/  IMAD.U32 R13, RZ, RZ, UR22 ;  /* 0x00000016ff0d7e24 */ /* 0x001fe2000f8e00ff */
[----:B------:R-:W-:Y:S01]  /*156a0*/  ISETP.GT.AND P4, PT, R0, 0xe8, P1 ;  /* 0x000000e80000780c */ /* 0x000fe20000f84270 */
[----:B------:R-:W-:Y:S02]  /*156b0*/  IMAD R17, R166, UR20, RZ ;  /* 0x00000014a6117c24 */ /* 0x000fe4000f8e02ff */
[----:B-1----:R-:W-:Y:S02]  /*156c0*/  IMAD R19, R165, UR20, RZ ;  /* 0x00000014a5137c24 */ /* 0x002fe4000f8e02ff */
[----:B------:R-:W-:Y:S01]  /*156d0*/  IMAD.WIDE.U32 R6, R13, 0x1c, R10 ;  /* 0x0000001c0d067825 */ /* 0x000fe200078e000a */
[----:B------:R0:W-:Y:S03]  /*156e0*/  @P2 STG.E desc[UR16][R10.64], R17 ;  /* 0x000000110a002986 */ /* 0x0001e6000c101910 */
[----:B------:R-:W-:Y:S01]  /*156f0*/  IMAD R21, R164, UR20, RZ ;  /* 0x00000014a4157c24 */ /* 0x000fe2000f8e02ff */
[----:B------:R1:W-:Y:S01]  /*15700*/  @P6 STG.E desc[UR16][R14.64+0x20], R19 ;  /* 0x000020130e006986 */ /* 0x0003e2000c101910 */
[----:B------:R-:W-:Y:S01]  /*15710*/  IMAD R23, R163, UR20, RZ ;  /* 0x00000014a3177c24 */ /* 0x000fe2000f8e02ff */
[----:B------:R-:W-:Y:S01]  /*15720*/  IADD3 R13, R7, UR8, RZ ;  /* 0x00000008070d7c10 */ /* 0x000fe2000fffe0ff */
[----:B------:R-:W-:Y:S01]  /*15730*/  IMAD.MOV.U32 R12, RZ, RZ, R6 ;  /* 0x000000ffff0c7224 */ /* 0x000fe200078e0006 */
[C---:B------:R-:W-:Y:S01]  /*15740*/  ISETP.GT.AND P2, PT, R0.reuse, 0xe9, P1 ;  /* 0x000000e90000780c */ /* 0x040fe20000f44270 */
[----:B------:R2:W-:Y:S01]  /*15750*/  @P5 STG.E desc[UR16][R10.64+0x20], R21 ;  /* 0x000020150a005986 */ /* 0x0005e2000c101910 */
[----:B------:R-:W-:-:S02]  /*15760*/  ISETP.GT.AND P5, PT, R0, 0xe8, P3 ;  /* 0x000000e80000780c */ /* 0x000fc40001fa4270 */
[----:B------:R-:W-:Y:S01]  /*15770*/  IADD3 R8, P6, R10, UR9, RZ ;  /* 0x000000090a087c10 */ /* 0x000fe2000ffde0ff */
[----:B------:R-:W-:Y:S01]  /*15780*/  @P4 STG.E desc[UR16][R12.64], R23 ;  /* 0x000000170c004986 */ /* 0x000fe2000c101910 */
[----:B------:R-:W-:Y:S01]  /*15790*/  ISETP.GT.AND P4, PT, R0, 0xe9, P3 ;  /* 0x000000e90000780c */ /* 0x000fe20001f84270 */
[----:B0-----:R-:W-:Y:S01]  /*157a0*/  IMAD R17, R161, UR20, RZ ;  /* 0x00000014a1117c24 */ /* 0x001fe2000f8e02ff */
[----:B------:R-:W-:Y:S01]  /*157b0*/  IADD3.X R9, R11, UR23, RZ, P6, !PT ;  /* 0x000000170b097c10 */ /* 0x000fe2000b7fe4ff */
[----:B-1----:R-:W-:Y:S02]  /*157c0*/  IMAD R15, R162, UR20, RZ ;  /* 0x00000014a20f7c24 */ /* 0x002fe4000f8e02ff */
[----:B------:R-:W-:-:S03]  /*157d0*/  IMAD R19, R160, UR20, RZ ;  /* 0x00000014a0137c24 */ /* 0x000fc6000f8e02ff */
[----:B------:R0:W-:Y:S04]  /*157e0*/  @P2 STG.E desc[UR16][R8.64], R15 ;  /* 0x0000000f08002986 */ /* 0x0001e8000c101910 */
[----:B------:R1:W-:Y:S01]  /*157f0*/  @P5 STG.E desc[UR16][R12.64+0x20], R17 ;  /* 0x000020110c005986 */ /* 0x0003e2000c101910 */
[----:B--2---:R-:W-:Y:S01]  /*15800*/  IADD3 R10, P5, R8, UR9, RZ ;  /* 0x00000009080a7c10 */ /* 0x004fe2000ffbe0ff */
[----:B------:R-:W-:Y:S01]  /*15810*/  IMAD.U32 R7, RZ, RZ, UR22 ;  /* 0x00000016ff077e24 */ /* 0x000fe2000f8e00ff */
[C---:B------:R-:W-:Y:S01]  /*15820*/  ISETP.GT.AND P2, PT, R0.reuse, 0xf0, P1 ;  /* 0x000000f00000780c */ /* 0x040fe20000f44270 */
[----:B------:R2:W-:Y:S01]  /*15830*/  @P4 STG.E desc[UR16][R8.64+0x20], R19 ;  /* 0x0000201308004986 */ /* 0x0005e2000c101910 */
[----:B------:R-:W-:Y:S02]  /*15840*/  ISETP.GT.AND P4, PT, R0, 0xf1, P1 ;  /* 0x000000f10000780c */ /* 0x000fe40000f84270 */
[----:B------:R-:W-:-:S02]  /*15850*/  IADD3.X R11, R9, UR23, RZ, P5, !PT ;  /* 0x00000017090b7c10 */ /* 0x000fc4000affe4ff */
[C---:B------:R-:W-:Y:S01]  /*15860*/  ISETP.GT.AND P5, PT, R0.reuse, 0xf0, P3 ;  /* 0x000000f00000780c */ /* 0x040fe20001fa4270 */
[----:B------:R-:W-:Y:S01]  /*15870*/  IMAD.WIDE.U32 R6, R7, 0x1c, R8 ;  /* 0x0000001c07067825 */ /* 0x000fe200078e0008 */
[----:B0-----:R-:W-:Y:S02]  /*15880*/  MOV R15, UR22 ;  /* 0x00000016000f7c02 */ /* 0x001fe40008000f00 */
[----:B------:R-:W-:Y:S01]  /*15890*/  ISETP.GT.AND P6, PT, R0, 0xf1, P3 ;  /* 0x000000f10000780c */ /* 0x000fe20001fc4270 */
[----:B------:R-:W-:Y:S02]  /*158a0*/  IMAD R21, R159, UR20, RZ ;  /* 0x000000149f157c24 */ /* 0x000fe4000f8e02ff */
[----:B------:R-:W-:Y:S02]  /*158b0*/  VIADD R7, R7, UR8 ;  /* 0x0000000807077c36 */ /* 0x000fe40008000000 */
[----:B-1----:R-:W-:-:S04]  /*158c0*/  IMAD.WIDE.U32 R12, R15, 0x1c, R10 ;  /* 0x0000001c0f0c7825 */ /* 0x002fc800078e000a */
[----:B------:R-:W-:Y:S02]  /*158d0*/  IMAD R15, R158, UR20, RZ ;  /* 0x000000149e0f7c24 */ /* 0x000fe4000f8e02ff */
[----:B------:R-:W-:Y:S02]  /*158e0*/  IMAD R17, R157, UR20, RZ ;  /* 0x000000149d117c24 */ /* 0x000fe4000f8e02ff */
[----:B--2---:R-:W-:Y:S01]  /*158f0*/  IMAD R19, R156, UR20, RZ ;  /* 0x000000149c137c24 */ /* 0x004fe2000f8e02ff */
[----:B------:R-:W-:Y:S01]  /*15900*/  @P2 STG.E desc[UR16][R6.64], R21 ;  /* 0x0000001506002986 */ /* 0x000fe2000c101910 */
[----:B------:R-:W-:-:S03]  /*15910*/  ISETP.GT.AND P2, PT, R0, 0xf8, P1 ;  /* 0x000000f80000780c */ /* 0x000fc60000f44270 */
[----:B------:R0:W-:Y:S01]  /*15920*/  @P4 STG.E desc[UR16][R10.64], R15 ;  /* 0x0000000f0a004986 */ /* 0x0001e2000c101910 */
[----:B------:R-:W-:-:S03]  /*15930*/  ISETP.GT.AND P1, PT, R0, 0xf9, P1 ;  /* 0x000000f90000780c */ /* 0x000fc60000f24270 */
[----:B------:R-:W-:Y:S01]  /*15940*/  @P5 STG.E desc[UR16][R6.64+0x20], R17 ;  /* 0x0000201106005986 */ /* 0x000fe2000c101910 */
[----:B------:R-:W-:-:S03]  /*15950*/  ISETP.GT.AND P5, PT, R0, 0xf8, P3 ;  /* 0x000000f80000780c */ /* 0x000fc60001fa4270 */
[----:B------:R1:W-:Y:S01]  /*15960*/  @P6 STG.E desc[UR16][R10.64+0x20], R19 ;  /* 0x000020130a006986 */ /* 0x0003e2000c101910 */
[----:B------:R-:W-:Y:S02]  /*15970*/  IADD3 R8, P6, R10, UR9, RZ ;  /* 0x000000090a087c10 */ /* 0x000fe4000ffde0ff */
[----:B------:R-:W-:Y:S02]  /*15980*/  ISETP.GT.AND P3, PT, R0, 0xf9, P3 ;  /* 0x000000f90000780c */ /* 0x000fe40001f64270 */
[----:B------:R-:W-:Y:S01]  /*15990*/  ISETP.GT.AND P4, PT, R154, 0x80, PT ;  /* 0x000000809a00780c */ /* 0x000fe20003f84270 */
[----:B------:R-:W-:Y:S01]  /*159a0*/  VIADD R13, R13, UR8 ;  /* 0x000000080d0d7c36 */ /* 0x000fe20008000000 */
[----:B------:R-:W-:Y:S01]  /*159b0*/  IADD3.X R9, R11, UR23, RZ, P6, !PT ;  /* 0x000000170b097c10 */ /* 0x000fe2000b7fe4ff */
[----:B------:R-:W-:Y:S01]  /*159c0*/  IMAD R23, R155, UR20, RZ ;  /* 0x000000149b177c24 */ /* 0x000fe2000f8e02ff */
[----:B------:R-:W-:Y:S01]  /*159d0*/  ISETP.GT.AND P6, PT, R0, RZ, P4 ;  /* 0x000000ff0000720c */ /* 0x000fe200027c4270 */
[----:B0-----:R-:W-:-:S02]  /*159e0*/  IMAD R15, R152, UR20, RZ ;  /* 0x00000014980f7c24 */ /* 0x001fc4000f8e02ff */
[----:B-1----:R-:W-:Y:S01]  /*159f0*/  IMAD R11, R22, UR20, RZ ;  /* 0x00000014160b7c24 */ /* 0x002fe2000f8e02ff */
[----:B------:R-:W-:Y:S01]  /*15a00*/  @P2 STG.E desc[UR16][R12.64], R23 ;  /* 0x000000170c002986 */ /* 0x000fe2000c101910 */
[----:B------:R-:W-:Y:S01]  /*15a10*/  IMAD R17, R20, UR20, RZ ;  /* 0x0000001414117c24 */ /* 0x000fe2000f8e02ff */
[----:B------:R-:W-:Y:S01]  /*15a20*/  ISETP.GT.AND P2, PT, R154, 0x88, PT ;  /* 0x000000889a00780c */ /* 0x000fe20003f44270 */
[----:B------:R-:W-:Y:S01]  /*15a30*/  IMAD R19, R24, UR20, RZ ;  /* 0x0000001418137c24 */ /* 0x000fe2000f8e02ff */
[----:B------:R-:W-:Y:S04]  /*15a40*/  @P1 STG.E desc[UR16][R8.64], R15 ;  /* 0x0000000f08001986 */ /* 0x000fe8000c101910 */
[----:B------:R-:W-:Y:S01]  /*15a50*/  @P5 STG.E desc[UR16][R12.64+0x20], R11 ;  /* 0x0000200b0c005986 */ /* 0x000fe2000c101910 */
[----:B------:R-:W-:-:S03]  /*15a60*/  ISETP.GT.AND P5, PT, R0, 0x1, P4 ;  /* 0x000000010000780c */ /* 0x000fc600027a4270 */
[----:B------:R0:W-:Y:S01]  /*15a70*/  @P3 STG.E desc[UR16][R8.64+0x20], R17 ;  /* 0x0000201108003986 */ /* 0x0001e2000c101910 */
[C---:B------:R-:W-:Y:S02]  /*15a80*/  ISETP.GT.AND P3, PT, R0.reuse, RZ, P2 ;  /* 0x000000ff0000720c */ /* 0x040fe40001764270 */
[C---:B------:R-:W-:Y:S01]  /*15a90*/  ISETP.GT.AND P1, PT, R0.reuse, 0x1, P2 ;  /* 0x000000010000780c */ /* 0x040fe20001724270 */
[----:B------:R-:W-:Y:S01]  /*15aa0*/  @P6 STG.E desc[UR16][R4.64+0x200], R19 ;  /* 0x0002001304006986 */ /* 0x000fe2000c101910 */
[----:B------:R-:W-:Y:S02]  /*15ab0*/  MOV R7, UR22 ;  /* 0x0000001600077c02 */ /* 0x000fe40008000f00 */
[----:B------:R-:W-:Y:S01]  /*15ac0*/  ISETP.GT.AND P6, PT, R0, 0x8, P4 ;  /* 0x000000080000780c */ /* 0x000fe200027c4270 */
[----:B------:R-:W-:Y:S02]  /*15ad0*/  IMAD R25, R25, UR20, RZ ;  /* 0x0000001419197c24 */ /* 0x000fe4000f8e02ff */
[----:B------:R-:W-:-:S04]  /*15ae0*/  IMAD.WIDE.U32 R6, R7, 0x1c, R2 ;  /* 0x0000001c07067825 */ /* 0x000fc800078e0002 */
[----:B0-----:R-:W-:Y:S02]  /*15af0*/  IMAD R9, R26, UR20, RZ ;  /* 0x000000141a097c24 */ /* 0x001fe4000f8e02ff */
[----:B------:R-:W-:Y:S01]  /*15b00*/  IMAD R27, R27, UR20, RZ ;  /* 0x000000141b1b7c24 */ /* 0x000fe2000f8e02ff */
[----:B------:R-:W-:Y:S01]  /*15b10*/  @P5 STG.E desc[UR16][R2.64+0x200], R25 ;  /* 0x0002001902005986 */ /* 0x000fe2000c101910 */
[----:B------:R-:W-:Y:S02]  /*15b20*/  VIADD R11, R7, UR8 ;  /* 0x00000008070b7c36 */ /* 0x000fe40008000000 */
[----:B------:R-:W-:Y:S01]  /*15b30*/  IMAD.MOV.U32 R10, RZ, RZ, R6 ;  /* 0x000000ffff0a7224 */ /* 0x000fe200078e0006 */
[----:B------:R-:W-:Y:S01]  /*15b40*/  @P3 STG.E desc[UR16][R4.64+0x220], R9 ;  /* 0x0002200904003986 */ /* 0x000fe2000c101910 */
[----:B------:R-:W-:Y:S01]  /*15b50*/  IMAD R13, R28, UR20, RZ ;  /* 0x000000141c0d7c24 */ /* 0x000fe2000f8e02ff */
[----:B------:R-:W-:Y:S02]  /*15b60*/  IADD3 R6, P5, R2, UR9, RZ ;  /* 0x0000000902067c10 */ /* 0x000fe4000ffbe0ff */
[----:B------:R0:W-:Y:S01]  /*15b70*/  @P1 STG.E desc[UR16][R2.64+0x220], R27 ;  /* 0x0002201b02001986 */ /* 0x0001e2000c101910 */
[----:B------:R-:W-:-:S02]  /*15b80*/  ISETP.GT.AND P1, PT, R0, 0x9, P4 ;  /* 0x000000090000780c */ /* 0x000fc40002724270 */
[C---:B------:R-:W-:Y:S01]  /*15b90*/  ISETP.GT.AND P3, PT, R0.reuse, 0x8, P2 ;  /* 0x000000080000780c */ /* 0x040fe20001764270 */
[----:B------:R1:W-:Y:S01]  /*15ba0*/  @P6 STG.E desc[UR16][R10.64+0x200], R13 ;  /* 0x0002000d0a006986 */ /* 0x0003e2000c101910 */
[C---:B------:R-:W-:Y:S02]  /*15bb0*/  ISETP.GT.AND P6, PT, R0.reuse, 0x9, P2 ;  /* 0x000000090000780c */ /* 0x040fe400017c4270 */
[----:B------:R-:W-:Y:S02]  /*15bc0*/  IADD3.X R7, R3, UR23, RZ, P5, !PT ;  /* 0x0000001703077c10 */ /* 0x000fe4000affe4ff */
[----:B------:R-:W-:Y:S02]  /*15bd0*/  MOV R17, UR22 ;  /* 0x0000001600117c02 */ /* 0x000fe40008000f00 */
[----:B------:R-:W-:Y:S01]  /*15be0*/  ISETP.GT.AND P5, PT, R0, 0x10, P4 ;  /* 0x000000100000780c */ /* 0x000fe200027a4270 */
[----:B------:R-:W-:Y:S02]  /*15bf0*/  IMAD R29, R29, UR20, RZ ;  /* 0x000000141d1d7c24 */ /* 0x000fe4000f8e02ff */
[----:B0-----:R-:W-:-:S04]  /*15c00*/  IMAD.WIDE.U32 R2, R17, 0x1c, R6 ;  /* 0x0000001c11027825 */ /* 0x001fc800078e0006 */
[----:B------:R-:W-:Y:S02]  /*15c10*/  IMAD R15, R30, UR20, RZ ;  /* 0x000000141e0f7c24 */ /* 0x000fe4000f8e02ff */
[----:B------:R-:W-:Y:S01]  /*15c20*/  IMAD R31, R31, UR20, RZ ;  /* 0x000000141f1f7c24 */ /* 0x000fe2000f8e02ff */
[----:B------:R-:W-:Y:S01]  /*15c30*/  @P1 STG.E desc[UR16][R6.64+0x200], R29 ;  /* 0x0002001d06001986 */ /* 0x000fe2000c101910 */
[----:B------:R-:W-:Y:S02]  /*15c40*/  VIADD R9, R3, UR8 ;  /* 0x0000000803097c36 */ /* 0x000fe40008000000 */
[----:B-1----:R-:W-:Y:S02]  /*15c50*/  IMAD R13, R32, UR20, RZ ;  /* 0x00000014200d7c24 */ /* 0x002fe4000f8e02ff */
[----:B------:R-:W-:Y:S01]  /*15c60*/  IMAD.MOV.U32 R8, RZ, RZ, R2 ;  /* 0x000000ffff087224 */ /* 0x000fe200078e0002 */
[C---:B------:R-:W-:Y:S01]  /*15c70*/  ISETP.GT.AND P1, PT, R0.reuse, 0x11, P4 ;  /* 0x000000110000780c */ /* 0x040fe20002724270 */
[----:B------:R0:W-:Y:S01]  /*15c80*/  @P3 STG.E desc[UR16][R10.64+0x220], R15 ;  /* 0x0002200f0a003986 */ /* 0x0001e2000c101910 */
[----:B------:R-:W-:-:S03]  /*15c90*/  ISETP.GT.AND P3, PT, R0, 0x10, P2 ;  /* 0x000000100000780c */ /* 0x000fc60001764270 */
[----:B------:R-:W-:Y:S01]  /*15ca0*/  @P6 STG.E desc[UR16][R6.64+0x220], R31 ;  /* 0x0002201f06006986 */ /* 0x000fe2000c101910 */
[----:B------:R-:W-:-:S03]  /*15cb0*/  IADD3 R4, P6, R6, UR9, RZ ;  /* 0x0000000906047c10 */ /* 0x000fc6000ffde0ff */
[----:B------:R1:W-:Y:S01]  /*15cc0*/  @P5 STG.E desc[UR16][R8.64+0x200], R13 ;  /* 0x0002000d08005986 */ /* 0x0003e2000c101910 */
[----:B------:R-:W-:Y:S01]  /*15cd0*/  ISETP.GT.AND P5, PT, R0, 0x11, P2 ;  /* 0x000000110000780c */ /* 0x000fe200017a4270 */
[----:B------:R-:W-:Y:S01]  /*15ce0*/  IMAD R33, R33, UR20, RZ ;  /* 0x0000001421217c24 */ /* 0x000fe2000f8e02ff */
[----:B------:R-:W-:Y:S02]  /*15cf0*/  IADD3.X R5, R7, UR23, RZ, P6, !PT ;  /* 0x0000001707057c10 */ /* 0x000fe4000b7fe4ff */
[----:B------:R-:W-:Y:S01]  /*15d00*/  MOV R3, UR22 ;  /* 0x0000001600037c02 */ /* 0x000fe20008000f00 */
[----:B0-----:R-:W-:Y:S01]  /*15d10*/  IMAD R15, R34, UR20, RZ ;  /* 0x00000014220f7c24 */ /* 0x001fe2000f8e02ff */
[C---:B------:R-:W-:Y:S01]  /*15d20*/  ISETP.GT.AND P6, PT, R0.reuse, 0x18, P4 ;  /* 0x000000180000780c */ /* 0x040fe200027c4270 */
[----:B------:R-:W-:Y:S01]  /*15d30*/  IMAD R35, R35, UR20, RZ ;  /* 0x0000001423237c24 */ /* 0x000fe2000f8e02ff */
[----:B------:R-:W-:Y:S01]  /*15d40*/  @P1 STG.E desc[UR16][R4.64+0x200], R33 ;  /* 0x0002002104001986 */ /* 0x000fe2000c101910 */
[----:B------:R-:W-:Y:S01]  /*15d50*/  IMAD.WIDE.U32 R2, R3, 0x1c, R4 ;  /* 0x0000001c03027825 */ /* 0x000fe200078e0004 */
[----:B------:R-:W-:-:S02]  /*15d60*/  ISETP.GT.AND P1, PT, R0, 0x19, P4 ;  /* 0x000000190000780c */ /* 0x000fc40002724270 */
[----:B------:R0:W-:Y:S01]  /*15d70*/  @P3 STG.E desc[UR16][R8.64+0x220], R15 ;  /* 0x0002200f08003986 */ /* 0x0001e2000c101910 */
[----:B-1----:R-:W-:Y:S02]  /*15d80*/  IMAD R13, R36, UR20, RZ ;  /* 0x00000014240d7c24 */ /* 0x002fe4000f8e02ff */
[----:B------:R-:W-:Y:S01]  /*15d90*/  VIADD R11, R3, UR8 ;  /* 0x00000008030b7c36 */ /* 0x000fe20008000000 */
[----:B------:R1:W-:Y:S01]  /*15da0*/  @P5 STG.E desc[UR16][R4.64+0x220], R35 ;  /* 0x0002202304005986 */ /* 0x0003e2000c101910 */
[----:B------:R-:W-:Y:S01]  /*15db0*/  IADD3 R6, P5, R4, UR9, RZ ;  /* 0x0000000904067c10 */ /* 0x000fe2000ffbe0ff */
[----:B------:R-:W-:Y:S01]  /*15dc0*/  IMAD.MOV.U32 R10, RZ, RZ, R2 ;  /* 0x000000ffff0a7224 */ /* 0x000fe200078e0002 */
[C---:B------:R-:W-:Y:S01]  /*15dd0*/  ISETP.GT.AND P3, PT, R0.reuse, 0x18, P2 ;  /* 0x000000180000780c */ /* 0x040fe20001764270 */
[----:B------:R-:W-:Y:S01]  /*15de0*/  IMAD R37, R37, UR20, RZ ;  /* 0x0000001425257c24 */ /* 0x000fe2000f8e02ff */
[----:B------:R-:W-:Y:S02]  /*15df0*/  IADD3.X R7, R5, UR23, RZ, P5, !PT ;  /* 0x0000001705077c10 */ /* 0x000fe4000affe4ff */
[----:B------:R2:W-:Y:S01]  /*15e00*/  @P6 STG.E desc[UR16][R10.64+0x200], R13 ;  /* 0x0002000d0a006986 */ /* 0x0005e2000c101910 */
[----:B------:R-:W-:-:S02]  /*15e10*/  ISETP.GT.AND P6, PT, R0, 0x19, P2 ;  /* 0x000000190000780c */ /* 0x000fc400017c4270 */
[----:B------:R-:W-:Y:S01]  /*15e20*/  MOV R3, UR22 ;  /* 0x0000001600037c02 */ /* 0x000fe20008000f00 */
[----:B------:R-:W-:Y:S01]  /*15e30*/  @P1 STG.E desc[UR16][R6.64+0x200], R37 ;  /* 0x0002002506001986 */ /* 0x000fe2000c101910 */
[----:B------:R-:W-:Y:S01]  /*15e40*/  ISETP.GT.AND P1, PT, R0, 0x20, P4 ;  /* 0x000000200000780c */ /* 0x000fe20002724270 */
[----:B0-----:R-:W-:Y:S02]  /*15e50*/  IMAD R9, R38, UR20, RZ ;  /* 0x0000001426097c24 */ /* 0x001fe4000f8e02ff */
[----:B------:R-:W-:Y:S02]  /*15e60*/  IMAD R39, R39, UR20, RZ ;  /* 0x0000001427277c24 */ /* 0x000fe4000f8e02ff */
[----:B------:R-:W-:Y:S01]  /*15e70*/  IMAD.WIDE.U32 R2, R3, 0x1c, R6 ;  /* 0x0000001c03027825 */ /* 0x000fe200078e0006 */
[----:B------:R0:W-:Y:S01]  /*15e80*/  @P3 STG.E desc[UR16][R10.64+0x220], R9 ;  /* 0x000220090a003986 */ /* 0x0001e2000c101910 */
[----:B-1----:R-:W-:Y:S02]  /*15e90*/  IADD3 R4, P3, R6, UR9, RZ ;  /* 0x0000000906047c10 */ /* 0x002fe4000ff7e0ff */
[----:B------:R-:W-:Y:S01]  /*15ea0*/  IMAD R15, R40, UR20, RZ ;  /* 0x00000014280f7c24 */ /* 0x000fe2000f8e02ff */
[----:B------:R1:W-:Y:S01]  /*15eb0*/  @P6 STG.E desc[UR16][R6.64+0x220], R39 ;  /* 0x0002202706006986 */ /* 0x0003e2000c101910 */
[----:B--2---:R-:W-:-:S02]  /*15ec0*/  VIADD R13, R3, UR8 ;  /* 0x00000008030d7c36 */ /* 0x004fc40008000000 */
[----:B------:R-:W-:Y:S01]  /*15ed0*/  IMAD.MOV.U32 R12, RZ, RZ, R2 ;  /* 0x000000ffff0c7224 */ /* 0x000fe200078e0002 */
[C---:B------:R-:W-:Y:S02]  /*15ee0*/  ISETP.GT.AND P6, PT, R0.reuse, 0x21, P4 ;  /* 0x000000210000780c */ /* 0x040fe400027c4270 */
[----:B------:R-:W-:Y:S02]  /*15ef0*/  IADD3.X R5, R7, UR23, RZ, P3, !PT ;  /* 0x0000001707057c10 */ /* 0x000fe40009ffe4ff */
[C---:B------:R-:W-:Y:S01]  /*15f00*/  ISETP.GT.AND P5, PT, R0.reuse, 0x20, P2 ;  /* 0x000000200000780c */ /* 0x040fe200017a4270 */
[----:B------:R2:W-:Y:S01]  /*15f10*/  @P1 STG.E desc[UR16][R12.64+0x200], R15 ;  /* 0x0002000f0c001986 */ /* 0x0005e2000c101910 */
[C---:B------:R-:W-:Y:S02]  /*15f20*/  ISETP.GT.AND P3, PT, R0.reuse, 0x21, P2 ;  /* 0x000000210000780c */ /* 0x040fe40001764270 */
[----:B------:R-:W-:Y:S01]  /*15f30*/  ISETP.GT.AND P1, PT, R0, 0x28, P4 ;  /* 0x000000280000780c */ /* 0x000fe20002724270 */
[----:B0-----:R-:W-:-:S04]  /*15f40*/  IMAD.WIDE.U32 R8, R17, 0x1c, R4 ;  /* 0x0000001c11087825 */ /* 0x001fc800078e0004 */
[----:B------:R-:W-:Y:S02]  /*15f50*/  IMAD R41, R41, UR20, RZ ;  /* 0x0000001429297c24 */ /* 0x000fe4000f8e02ff */
[----:B-1----:R-:W-:Y:S02]  /*15f60*/  IMAD R7, R42, UR20, RZ ;  /* 0x000000142a077c24 */ /* 0x002fe4000f8e02ff */
[----:B------:R-:W-:Y:S01]  /*15f70*/  IMAD R43, R43, UR20, RZ ;  /* 0x000000142b2b7c24 */ /* 0x000fe2000f8e02ff */
[----:B------:R-:W-:Y:S01]  /*15f80*/  IADD3 R9, R9, UR8, RZ ;  /* 0x0000000809097c10 */ /* 0x000fe2000fffe0ff */
[----:B------:R-:W-:Y:S01]  /*15f90*/  IMAD R11, R44, UR20, RZ ;  /* 0x000000142c0b7c24 */ /* 0x000fe2000f8e02ff */
[----:B------:R-:W-:Y:S01]  /*15fa0*/  @P6 STG.E desc[UR16][R4.64+0x200], R41 ;  /* 0x0002002904006986 */ /* 0x000fe2000c101910 */
[----:B------:R-:W-:-:S03]  /*15fb0*/  IADD3 R2, P6, R4, UR9, RZ ;  /* 0x0000000904027c10 */ /* 0x000fc6000ffde0ff */
[----:B------:R0:W-:Y:S01]  /*15fc0*/  @P5 STG.E desc[UR16][R12.64+0x220], R7 ;  /* 0x000220070c005986 */ /* 0x0001e2000c101910 */
[----:B------:R-:W-:-:S03]  /*15fd0*/  ISETP.GT.AND P5, PT, R0, 0x28, P2 ;  /* 0x000000280000780c */ /* 0x000fc600017a4270 */
[----:B------:R1:W-:Y:S01]  /*15fe0*/  @P3 STG.E desc[UR16][R4.64+0x220], R43 ;  /* 0x0002202b04003986 */ /* 0x0003e2000c101910 */
[----:B------:R-:W-:-:S03]  /*15ff0*/  ISETP.GT.AND P3, PT, R0, 0x29, P4 ;  /* 0x000000290000780c */ /* 0x000fc60002764270 */
[----:B------:R3:W-:Y:S01]  /*16000*/  @P1 STG.E desc[UR16][R8.64+0x200], R11 ;  /* 0x0002000b08001986 */ /* 0x0007e2000c101910 */
[C---:B------:R-:W-:Y:S01]  /*16010*/  ISETP.GT.AND P1, PT, R0.reuse, 0x29, P2 ;  /* 0x000000290000780c */ /* 0x040fe20001724270 */
[----:B--2---:R-:W-:Y:S01]  /*16020*/  IMAD.U32 R15, RZ, RZ, UR22 ;  /* 0x00000016ff0f7e24 */ /* 0x004fe2000f8e00ff */
[----:B------:R-:W-:Y:S02]  /*16030*/  IADD3.X R3, R5, UR23, RZ, P6, !PT ;  /* 0x0000001705037c10 */ /* 0x000fe4000b7fe4ff */
[----:B------:R-:W-:Y:S01]  /*16040*/  ISETP.GT.AND P6, PT, R0, 0x30, P4 ;  /* 0x000000300000780c */ /* 0x000fe200027c4270 */
[----:B------:R-:W-:Y:S02]  /*16050*/  IMAD R45, R45, UR20, RZ ;  /* 0x000000142d2d7c24 */ /* 0x000fe4000f8e02ff */
[----:B0-----:R-:W-:Y:S02]  /*16060*/  IMAD R13, R46, UR20, RZ ;  /* 0x000000142e0d7c24 */ /* 0x001fe4000f8e02ff */
[----:B-1----:R-:W-:Y:S01]  /*16070*/  IMAD.WIDE.U32 R4, R15, 0x1c, R2 ;  /* 0x0000001c0f047825 */ /* 0x002fe200078e0002 */
[----:B------:R-:W-:Y:S03]  /*16080*/  @P3 STG.E desc[UR16][R2.64+0x200], R45 ;  /* 0x0002002d02003986 */ /* 0x000fe6000c101910 */
[----:B------:R-:W-:Y:S01]  /*16090*/  IMAD R47, R47, UR20, RZ ;  /* 0x000000142f2f7c24 */ /* 0x000fe2000f8e02ff */
[----:B------:R0:W-:Y:S01]  /*160a0*/  @P5 STG.E desc[UR16][R8.64+0x220], R13 ;  /* 0x0002200d08005986 */ /* 0x0001e2000c101910 */
[----:B---3--:R-:W-:Y:S01]  /*160b0*/  VIADD R11, R5, UR8 ;  /* 0x00000008050b7c36 */ /* 0x008fe20008000000 */
[----:B------:R-:W-:Y:S01]  /*160c0*/  MOV R10, R4 ;  /* 0x00000004000a7202 */ /* 0x000fe20000000f00 */
[----:B------:R-:W-:Y:S01]  /*160d0*/  IMAD R5, R48, UR20, RZ ;  /* 0x0000001430057c24 */ /* 0x000fe2000f8e02ff */
[----:B------:R1:W-:Y:S01]  /*160e0*/  @P1 STG.E desc[UR16][R2.64+0x220], R47 ;  /* 0x0002202f02001986 */ /* 0x0003e2000c101910 */
[----:B------:R-:W-:-:S02]  /*160f0*/  ISETP.GT.AND P1, PT, R0, 0x31, P4 ;  /* 0x000000310000780c */ /* 0x000fc40002724270 */
[----:B------:R-:W-:Y:S01]  /*16100*/  ISETP.GT.AND P3, PT, R0, 0x30, P2 ;  /* 0x000000300000780c */ /* 0x000fe20001764270 */
[----:B------:R2:W-:Y:S01]  /*16110*/  @P6 STG.E desc[UR16][R10.64+0x200], R5 ;  /* 0x000200050a006986 */ /* 0x0005e2000c101910 */
[----:B------:R-:W-:Y:S02]  /*16120*/  IADD3 R6, P5, R2, UR9, RZ ;  /* 0x0000000902067c10 */ /* 0x000fe4000ffbe0ff */
[C---:B------:R-:W-:Y:S01]  /*16130*/  ISETP.GT.AND P6, PT, R0.reuse, 0x31, P2 ;  /* 0x000000310000780c */ /* 0x040fe200017c4270 */
[----:B------:R-:W-:Y:S01]  /*16140*/  IMAD R49, R49, UR20, RZ ;  /* 0x0000001431317c24 */ /* 0x000fe2000f8e02ff */
[----:B------:R-:W-:Y:S01]  /*16150*/  IADD3.X R7, R3, UR23, RZ, P5, !PT ;  /* 0x0000001703077c10 */ /* 0x000fe2000affe4ff */
[----:B0-----:R-:W-:Y:S01]  /*16160*/  IMAD.U32 R9, RZ, RZ, UR22 ;  /* 0x00000016ff097e24 */ /* 0x001fe2000f8e00ff */
[----:B------:R-:W-:Y:S01]  /*16170*/  ISETP.GT.AND P5, PT, R0, 0x38, P4 ;  /* 0x000000380000780c */ /* 0x000fe200027a4270 */
[----:B------:R-:W-:Y:S02]  /*16180*/  IMAD R13, R50, UR20, RZ ;  /* 0x00000014320d7c24 */ /* 0x000fe4000f8e02ff */
[----:B------:R-:W-:Y:S01]  /*16190*/  IMAD R51, R51, UR20, RZ ;  /* 0x0000001433337c24 */ /* 0x000fe2000f8e02ff */
[----:B------:R-:W-:Y:S01]  /*161a0*/  @P1 STG.E desc[UR16][R6.64+0x200], R49 ;  /* 0x0002003106001986 */ /* 0x000fe2000c101910 */
[----:B-1----:R-:W-:Y:S01]  /*161b0*/  IMAD.WIDE.U32 R2, R9, 0x1c, R6 ;  /* 0x0000001c09027825 */ /* 0x002fe200078e0006 */
[----:B------:R-:W-:-:S02]  /*161c0*/  ISETP.GT.AND P1, PT, R0, 0x39, P4 ;  /* 0x000000390000780c */ /* 0x000fc40002724270 */
[----:B------:R0:W-:Y:S01]  /*161d0*/  @P3 STG.E desc[UR16][R10.64+0x220], R13 ;  /* 0x0002200d0a003986 */ /* 0x0001e2000c101910 */
[----:B------:R-:W-:Y:S01]  /*161e0*/  IMAD R15, R52, UR20, RZ ;  /* 0x00000014340f7c24 */ /* 0x000fe2000f8e02ff */
[----:B------:R-:W-:Y:S02]  /*161f0*/  MOV R8, R2 ;  /* 0x0000000200087202 */ /* 0x000fe40000000f00 */
[----:B------:R1:W-:Y:S01]  /*16200*/  @P6 STG.E desc[UR16][R6.64+0x220], R51 ;  /* 0x0002203306006986 */ /* 0x0003e2000c101910 */
[----:B------:R-:W-:Y:S01]  /*16210*/  IADD3 R4, P6, R6, UR9, RZ ;  /* 0x0000000906047c10 */ /* 0x000fe2000ffde0ff */
[----:B------:R-:W-:Y:S01]  /*16220*/  VIADD R9, R3, UR8 ;  /* 0x0000000803097c36 */ /* 0x000fe20008000000 */
[C---:B------:R-:W-:Y:S01]  /*16230*/  ISETP.GT.AND P3, PT, R0.reuse, 0x38, P2 ;  /* 0x000000380000780c */ /* 0x040fe20001764270 */
[----:B------:R-:W-:Y:S01]  /*16240*/  IMAD R53, R53, UR20, RZ ;  /* 0x0000001435357c24 */ /* 0x000fe2000f8e02ff */
[----:B--2---:R-:W-:Y:S02]  /*16250*/  IADD3.X R5, R7, UR23, RZ, P6, !PT ;  /* 0x0000001707057c10 */ /* 0x004fe4000b7fe4ff */
[----:B------:R2:W-:Y:S01]  /*16260*/  @P5 STG.E desc[UR16][R8.64+0x200], R15 ;  /* 0x0002000f08005986 */ /* 0x0005e2000c101910 */
[----:B------:R-:W-:Y:S01]  /*16270*/  ISETP.GT.AND P5, PT, R0, 0x39, P2 ;  /* 0x000000390000780c */ /* 0x000fe200017a4270 */
[----:B------:R-:W-:-:S02]  /*16280*/  IMAD.U32 R3, RZ, RZ, UR22 ;  /* 0x00000016ff037e24 */ /* 0x000fc4000f8e00ff */
[----:B------:R-:W-:Y:S01]  /*16290*/  @P1 STG.E desc[UR16][R4.64+0x200], R53 ;  /* 0x0002003504001986 */ /* 0x000fe2000c101910 */
[----:B------:R-:W-:Y:S01]  /*162a0*/  ISETP.GT.AND P1, PT, R0, 0x40, P4 ;  /* 0x000000400000780c */ /* 0x000fe20002724270 */
[----:B0-----:R-:W-:Y:S02]  /*162b0*/  IMAD R13, R54, UR20, RZ ;  /* 0x00000014360d7c24 */ /* 0x001fe4000f8e02ff */
[----:B------:R-:W-:-:S03]  /*162c0*/  IMAD.WIDE.U32 R2, R3, 0x1c, R4 ;  /* 0x0000001c03027825 */ /* 0x000fc600078e0004 */
[----:B------:R0:W-:Y:S01]  /*162d0*/  @P3 STG.E desc[UR16][R8.64+0x220], R13 ;  /* 0x0002200d08003986 */ /* 0x0001e2000c101910 */
[----:B------:R-:W-:Y:S01]  /*162e0*/  IMAD R55, R55, UR20, RZ ;  /* 0x0000001437377c24 */ /* 0x000fe2000f8e02ff */
[----:B-1----:R-:W-:Y:S01]  /*162f0*/  IADD3 R6, P3, R4, UR9, RZ ;  /* 0x0000000904067c10 */ /* 0x002fe2000ff7e0ff */
[----:B--2---:R-:W-:Y:S01]  /*16300*/  IMAD R15, R56, UR20, RZ ;  /* 0x00000014380f7c24 */ /* 0x004fe2000f8e02ff */
[----:B------:R-:W-:Y:S01]  /*16310*/  MOV R10, R2 ;  /* 0x00000002000a7202 */ /* 0x000fe20000000f00 */
[----:B------:R-:W-:Y:S01]  /*16320*/  VIADD R11, R3, UR8 ;  /* 0x00000008030b7c36 */ /* 0x000fe20008000000 */
[----:B------:R1:W-:Y:S01]  /*16330*/  @P5 STG.E desc[UR16][R4.64+0x220], R55 ;  /* 0x0002203704005986 */ /* 0x0003e2000c101910 */
[C---:B------:R-:W-:Y:S02]  /*16340*/  ISETP.GT.AND P6, PT, R0.reuse, 0x41, P4 ;  /* 0x000000410000780c */ /* 0x040fe400027c4270 */
[----:B------:R-:W-:Y:S02]  /*16350*/  IADD3.X R7, R5, UR23, RZ, P3, !PT ;  /* 0x0000001705077c10 */ /* 0x000fe40009ffe4ff */
[C---:B------:R-:W-:Y:S01]  /*16360*/  ISETP.GT.AND P5, PT, R0.reuse, 0x40, P2 ;  /* 0x000000400000780c */ /* 0x040fe200017a4270 */
[----:B------:R2:W-:Y:S01]  /*16370*/  @P1 STG.E desc[UR16][R10.64+0x200], R15 ;  /* 0x0002000f0a001986 */ /* 0x0005e2000c101910 */
[----:B------:R-:W-:-:S02]  /*16380*/  ISETP.GT.AND P3, PT, R0, 0x41, P2 ;  /* 0x000000410000780c */ /* 0x000fc40001764270 */
[----:B------:R-:W-:Y:S01]  /*16390*/  ISETP.GT.AND P1, PT, R0, 0x48, P4 ;  /* 0x000000480000780c */ /* 0x000fe20002724270 */
[----:B0-----:R-:W-:-:S04]  /*163a0*/  IMAD.WIDE.U32 R8, R17, 0x1c, R6 ;  /* 0x0000001c11087825 */ /* 0x001fc800078e0006 */
[----:B------:R-:W-:Y:S02]  /*163b0*/  IMAD R57, R57, UR20, RZ ;  /* 0x0000001439397c24 */ /* 0x000fe4000f8e02ff */
[----:B-1----:R-:W-:Y:S02]  /*163c0*/  IMAD R5, R58, UR20, RZ ;  /* 0x000000143a057c24 */ /* 0x002fe4000f8e02ff */
[----:B------:R-:W-:Y:S01]  /*163d0*/  IMAD R59, R59, UR20, RZ ;  /* 0x000000143b3b7c24 */ /* 0x000fe2000f8e02ff */
[----:B------:R-:W-:Y:S01]  /*163e0*/  @P6 STG.E desc[UR16][R6.64+0x200], R57 ;  /* 0x0002003906006986 */ /* 0x000fe2000c101910 */
[----:B------:R-:W-:Y:S02]  /*163f0*/  VIADD R9, R9, UR8 ;  /* 0x0000000809097c36 */ /* 0x000fe40008000000 */
[----:B------:R-:W-:Y:S01]  /*16400*/  IMAD R13, R60, UR20, RZ ;  /* 0x000000143c0d7c24 */ /* 0x000fe2000f8e02ff */
[----:B------:R0:W-:Y:S01]  /*16410*/  @P5 STG.E desc[UR16][R10.64+0x220], R5 ;  /* 0x000220050a005986 */ /* 0x0001e2000c101910 */
[----:B------:R-:W-:-:S03]  /*16420*/  IADD3 R2, P6, R6, UR9, RZ ;  /* 0x0000000906027c10 */ /* 0x000fc6000ffde0ff */
[----:B------:R1:W-:Y:S01]  /*16430*/  @P3 STG.E desc[UR16][R6.64+0x220], R59 ;  /* 0x0002203b06003986 */ /* 0x0003e2000c101910 */
[C---:B------:R-:W-:Y:S02]  /*16440*/  ISETP.GT.AND P3, PT, R0.reuse, 0x49, P4 ;  /* 0x000000490000780c */ /* 0x040fe40002764270 */
[C---:B------:R-:W-:Y:S01]  /*16450*/  ISETP.GT.AND P5, PT, R0.reuse, 0x48, P2 ;  /* 0x000000480000780c */ /* 0x040fe200017a4270 */
[----:B------:R-:W-:Y:S01]  /*16460*/  @P1 STG.E desc[UR16][R8.64+0x200], R13 ;  /* 0x0002000d08001986 */ /* 0x000fe2000c101910 */
[C---:B------:R-:W-:Y:S02]  /*16470*/  ISETP.GT.AND P1, PT, R0.reuse, 0x49, P2 ;  /* 0x000000490000780c */ /* 0x040fe40001724270 */
[----:B------:R-:W-:Y:S02]  /*16480*/  IADD3.X R3, R7, UR23, RZ, P6, !PT ;  /* 0x0000001707037c10 */ /* 0x000fe4000b7fe4ff */
[----:B------:R-:W-:Y:S01]  /*16490*/  ISETP.GT.AND P6, PT, R0, 0x50, P4 ;  /* 0x000000500000780c */ /* 0x000fe200027c4270 */
[----:B------:R-:W-:-:S02]  /*164a0*/  IMAD R61, R61, UR20, RZ ;  /* 0x000000143d3d7c24 */ /* 0x000fc4000f8e02ff */
[----:B--2---:R-:W-:Y:S02]  /*164b0*/  IMAD R15, R62, UR20, RZ ;  /* 0x000000143e0f7c24 */ /* 0x004fe4000f8e02ff */
[----:B0-----:R-:W-:Y:S01]  /*164c0*/  IMAD.WIDE.U32 R4, R17, 0x1c, R2 ;  /* 0x0000001c11047825 */ /* 0x001fe200078e0002 */
[----:B------:R-:W-:Y:S03]  /*164d0*/  @P3 STG.E desc[UR16][R2.64+0x200], R61 ;  /* 0x0002003d02003986 */ /* 0x000fe6000c101910 */
[----:B------:R-:W-:Y:S01]  /*164e0*/  IMAD R63, R63, UR20, RZ ;  /* 0x000000143f3f7c24 */ /* 0x000fe2000f8e02ff */
[----:B------:R0:W-:Y:S01]  /*164f0*/  @P5 STG.E desc[UR16][R8.64+0x220], R15 ;  /* 0x0002200f08005986 */ /* 0x0001e2000c101910 */
[----:B------:R-:W-:Y:S01]  /*16500*/  VIADD R11, R5, UR8 ;  /* 0x00000008050b7c36 */ /* 0x000fe20008000000 */
[----:B------:R-:W-:Y:S01]  /*16510*/  MOV R10, R4 ;  /* 0x00000004000a7202 */ /* 0x000fe20000000f00 */
[----:B------:R-:W-:Y:S01]  /*16520*/  IMAD R5, R64, UR20, RZ ;  /* 0x0000001440057c24 */ /* 0x000fe2000f8e02ff */
[----:B------:R2:W-:Y:S01]  /*16530*/  @P1 STG.E desc[UR16][R2.64+0x220], R63 ;  /* 0x0002203f02001986 */ /* 0x0005e2000c101910 */
[----:B------:R-:W-:-:S02]  /*16540*/  ISETP.GT.AND P1, PT, R0, 0x51, P4 ;  /* 0x000000510000780c */ /* 0x000fc40002724270 */
[----:B------:R-:W-:Y:S01]  /*16550*/  ISETP.GT.AND P3, PT, R0, 0x50, P2 ;  /* 0x000000500000780c */ /* 0x000fe20001764270 */
[----:B------:R3:W-:Y:S01]  /*16560*/  @P6 STG.E desc[UR16][R10.64+0x200], R5 ;  /* 0x000200050a006986 */ /* 0x0007e2000c101910 */
[----:B-1----:R-:W-:Y:S02]  /*16570*/  IADD3 R6, P5, R2, UR9, RZ ;  /* 0x0000000902067c10 */ /* 0x002fe4000ffbe0ff */
        /* <DEDUP_REMOVED lines=8> */
[----:B--2---:R-:W-:Y:S01]  /*16600*/  IMAD.WIDE.U32 R2, R9, 0x1c, R6 ;  /* 0x0000001c09027825 */ /* 0x004fe200078e0006 */
        /* <DEDUP_REMOVED lines=9> */
[----:B---3--:R-:W-:Y:S02]  /*166a0*/  IADD3.X R5, R7, UR23, RZ, P6, !PT ;  /* 0x0000001707057c10 */ /* 0x008fe4000b7fe4ff */
        /* <DEDUP_REMOVED lines=258> */
[----:B0-----:R-:W-:Y:S01]  /*176d0*/  IMAD.U32 R9, RZ, RZ, UR22 ;  /* 0x00000016ff097e24 */ /* 0x001fe2000f8e00ff */
[----:B------:R-:W-:Y:S01]  /*176e0*/  IADD3.X R7, R3, UR23, RZ, P5, !PT ;  /* 0x0000001703077c10 */ /* 0x000fe2000affe4ff */
[----:B------:R-:W-:Y:S01]  /*176f0*/  IMAD R129, R129, UR20, RZ ;  /* 0x0000001481817c24 */ /* 0x000fe2000f8e02ff */
[----:B------:R-:W-:Y:S01]  /*17700*/  ISETP.GT.AND P5, PT, R0, 0xd8, P4 ;  /* 0x000000d80000780c */ /* 0x000fe200027a4270 */
[----:B------:R-:W-:Y:S02]  /*17710*/  IMAD R13, R130, UR20, RZ ;  /* 0x00000014820d7c24 */ /* 0x000fe4000f8e02ff */
[----:B--2---:R-:W-:Y:S01]  /*17720*/  IMAD.WIDE.U32 R2, R9, 0x1c, R6 ;  /* 0x0000001c09027825 */ /* 0x004fe200078e0006 */
[----:B------:R-:W-:Y:S01]  /*17730*/  @P1 STG.E desc[UR16][R6.64+0x200], R129 ;  /* 0x0002008106001986 */ /* 0x000fe2000c101910 */
[----:B------:R-:W-:-:S02]  /*17740*/  ISETP.GT.AND P1, PT, R0, 0xd9, P4 ;  /* 0x000000d90000780c */ /* 0x000fc40002724270 */
[----:B------:R-:W-:Y:S01]  /*17750*/  IMAD R131, R131, UR20, RZ ;  /* 0x0000001483837c24 */ /* 0x000fe2000f8e02ff */
[----:B------:R0:W-:Y:S01]  /*17760*/  @P3 STG.E desc[UR16][R10.64+0x220], R13 ;  /* 0x0002200d0a003986 */ /* 0x0001e2000c101910 */
[----:B------:R-:W-:Y:S01]  /*17770*/  IMAD R15, R132, UR20, RZ ;  /* 0x00000014840f7c24 */ /* 0x000fe2000f8e02ff */
[----:B------:R-:W-:Y:S01]  /*17780*/  MOV R8, R2 ;  /* 0x0000000200087202 */ /* 0x000fe20000000f00 */
[----:B------:R-:W-:Y:S01]  /*17790*/  VIADD R9, R3, UR8 ;  /* 0x0000000803097c36 */ /* 0x000fe20008000000 */
[----:B------:R1:W-:Y:S01]  /*177a0*/  @P6 STG.E desc[UR16][R6.64+0x220], R131 ;  /* 0x0002208306006986 */ /* 0x0003e2000c101910 */
[----:B------:R-:W-:Y:S02]  /*177b0*/  IADD3 R4, P6, R6, UR9, RZ ;  /* 0x0000000906047c10 */ /* 0x000fe4000ffde0ff */
[C---:B------:R-:W-:Y:S01]  /*177c0*/  ISETP.GT.AND P3, PT, R0.reuse, 0xd8, P2 ;  /* 0x000000d80000780c */ /* 0x040fe20001764270 */
[----:B------:R2:W-:Y:S01]  /*177d0*/  @P5 STG.E desc[UR16][R8.64+0x200], R15 ;  /* 0x0002000f08005986 */ /* 0x0005e2000c101910 */
[----:B---3--:R-:W-:Y:S01]  /*177e0*/  IADD3.X R5, R7, UR23, RZ, P6, !PT ;  /* 0x0000001707057c10 */ /* 0x008fe2000b7fe4ff */
[----:B------:R-:W-:Y:S01]  /*177f0*/  IMAD R133, R133, UR20, RZ ;  /* 0x0000001485857c24 */ /* 0x000fe2000f8e02ff */
[----:B------:R-:W-:Y:S01]  /*17800*/  ISETP.GT.AND P5, PT, R0, 0xd9, P2 ;  /* 0x000000d90000780c */ /* 0x000fe200017a4270 */
[----:B0-----:R-:W-:-:S02]  /*17810*/  IMAD R13, R134, UR20, RZ ;  /* 0x00000014860d7c24 */ /* 0x001fc4000f8e02ff */
[----:B------:R-:W-:Y:S01]  /*17820*/  IMAD.U32 R3, RZ, RZ, UR22 ;  /* 0x00000016ff037e24 */ /* 0x000fe2000f8e00ff */
[----:B------:R-:W-:Y:S01]  /*17830*/  @P1 STG.E desc[UR16][R4.64+0x200], R133 ;  /* 0x0002008504001986 */ /* 0x000fe2000c101910 */
[----:B------:R-:W-:Y:S01]  /*17840*/  ISETP.GT.AND P1, PT, R0, 0xe0, P4 ;  /* 0x000000e00000780c */ /* 0x000fe20002724270 */
[----:B------:R-:W-:Y:S02]  /*17850*/  IMAD R135, R135, UR20, RZ ;  /* 0x0000001487877c24 */ /* 0x000fe4000f8e02ff */
[----:B------:R-:W-:Y:S01]  /*17860*/  IMAD.WIDE.U32 R2, R3, 0x1c, R4 ;  /* 0x0000001c03027825 */ /* 0x000fe200078e0004 */
[----:B------:R-:W-:Y:S01]  /*17870*/  @P3 STG.E desc[UR16][R8.64+0x220], R13 ;  /* 0x0002200d08003986 */ /* 0x000fe2000c101910 */
[----:B-1----:R-:W-:Y:S02]  /*17880*/  IADD3 R6, P3, R4, UR9, RZ ;  /* 0x0000000904067c10 */ /* 0x002fe4000ff7e0ff */
[----:B--2---:R-:W-:Y:S01]  /*17890*/  IMAD R15, R136, UR20, RZ ;  /* 0x00000014880f7c24 */ /* 0x004fe2000f8e02ff */
[----:B------:R0:W-:Y:S01]  /*178a0*/  @P5 STG.E desc[UR16][R4.64+0x220], R135 ;  /* 0x0002208704005986 */ /* 0x0001e2000c101910 */
[----:B------:R-:W-:Y:S01]  /*178b0*/  ISETP.GT.AND P6, PT, R0, 0xe1, P4 ;  /* 0x000000e10000780c */ /* 0x000fe200027c4270 */
[----:B------:R-:W-:Y:S01]  /*178c0*/  VIADD R11, R3, UR8 ;  /* 0x00000008030b7c36 */ /* 0x000fe20008000000 */
[----:B------:R-:W-:-:S02]  /*178d0*/  MOV R10, R2 ;  /* 0x00000002000a7202 */ /* 0x000fc40000000f00 */
[----:B------:R-:W-:Y:S02]  /*178e0*/  IADD3.X R7, R5, UR23, RZ, P3, !PT ;  /* 0x0000001705077c10 */ /* 0x000fe40009ffe4ff */
[C---:B------:R-:W-:Y:S02]  /*178f0*/  ISETP.GT.AND P5, PT, R0.reuse, 0xe0, P2 ;  /* 0x000000e00000780c */ /* 0x040fe400017a4270 */
[C---:B------:R-:W-:Y:S01]  /*17900*/  ISETP.GT.AND P3, PT, R0.reuse, 0xe1, P2 ;  /* 0x000000e10000780c */ /* 0x040fe20001764270 */
[----:B------:R1:W-:Y:S01]  /*17910*/  @P1 STG.E desc[UR16][R10.64+0x200], R15 ;  /* 0x0002000f0a001986 */ /* 0x0003e2000c101910 */
[----:B------:R-:W-:Y:S01]  /*17920*/  ISETP.GT.AND P1, PT, R0, 0xe8, P4 ;  /* 0x000000e80000780c */ /* 0x000fe20002724270 */
[----:B------:R-:W-:Y:S02]  /*17930*/  IMAD R137, R137, UR20, RZ ;  /* 0x0000001489897c24 */ /* 0x000fe4000f8e02ff */
[----:B0-----:R-:W-:Y:S02]  /*17940*/  IMAD R5, R138, UR20, RZ ;  /* 0x000000148a057c24 */ /* 0x001fe4000f8e02ff */
[----:B------:R-:W-:Y:S01]  /*17950*/  IMAD.WIDE.U32 R8, R17, 0x1c, R6 ;  /* 0x0000001c11087825 */ /* 0x000fe200078e0006 */
[----:B------:R-:W-:Y:S03]  /*17960*/  @P6 STG.E desc[UR16][R6.64+0x200], R137 ;  /* 0x0002008906006986 */ /* 0x000fe6000c101910 */
[----:B------:R-:W-:Y:S01]  /*17970*/  IMAD R139, R139, UR20, RZ ;  /* 0x000000148b8b7c24 */ /* 0x000fe2000f8e02ff */
[----:B------:R-:W-:Y:S01]  /*17980*/  @P5 STG.E desc[UR16][R10.64+0x220], R5 ;  /* 0x000220050a005986 */ /* 0x000fe2000c101910 */
[----:B------:R-:W-:-:S02]  /*17990*/  VIADD R9, R9, UR8 ;  /* 0x0000000809097c36 */ /* 0x000fc40008000000 */
[----:B------:R-:W-:Y:S01]  /*179a0*/  IMAD R13, R140, UR20, RZ ;  /* 0x000000148c0d7c24 */ /* 0x000fe2000f8e02ff */
[----:B------:R0:W-:Y:S01]  /*179b0*/  @P3 STG.E desc[UR16][R6.64+0x220], R139 ;  /* 0x0002208b06003986 */ /* 0x0001e2000c101910 */
[C---:B------:R-:W-:Y:S02]  /*179c0*/  ISETP.GT.AND P3, PT, R0.reuse, 0xe9, P4 ;  /* 0x000000e90000780c */ /* 0x040fe40002764270 */
[----:B------:R-:W-:Y:S01]  /*179d0*/  ISETP.GT.AND P5, PT, R0, 0xe8, P2 ;  /* 0x000000e80000780c */ /* 0x000fe200017a4270 */
[----:B------:R2:W-:Y:S01]  /*179e0*/  @P1 STG.E desc[UR16][R8.64+0x200], R13 ;  /* 0x0002000d08001986 */ /* 0x0005e2000c101910 */
[----:B------:R-:W-:Y:S01]  /*179f0*/  IADD3 R2, P1, R6, UR9, RZ ;  /* 0x0000000906027c10 */ /* 0x000fe2000ff3e0ff */
[----:B------:R-:W-:Y:S02]  /*17a00*/  IMAD R141, R141, UR20, RZ ;  /* 0x000000148d8d7c24 */ /* 0x000fe4000f8e02ff */
[----:B-1----:R-:W-:Y:S01]  /*17a10*/  IMAD R15, R142, UR20, RZ ;  /* 0x000000148e0f7c24 */ /* 0x002fe2000f8e02ff */
[----:B------:R-:W-:-:S02]  /*17a20*/  IADD3.X R3, R7, UR23, RZ, P1, !PT ;  /* 0x0000001707037c10 */ /* 0x000fc40008ffe4ff */
[C---:B------:R-:W-:Y:S02]  /*17a30*/  ISETP.GT.AND P6, PT, R0.reuse, 0xe9, P2 ;  /* 0x000000e90000780c */ /* 0x040fe400017c4270 */
[C---:B------:R-:W-:Y:S01]  /*17a40*/  ISETP.GT.AND P1, PT, R0.reuse, 0xf0, P4 ;  /* 0x000000f00000780c */ /* 0x040fe20002724270 */
[----:B------:R-:W-:Y:S01]  /*17a50*/  @P3 STG.E desc[UR16][R2.64+0x200], R141 ;  /* 0x0002008d02003986 */ /* 0x000fe2000c101910 */
[----:B------:R-:W-:-:S03]  /*17a60*/  ISETP.GT.AND P3, PT, R0, 0xf1, P4 ;  /* 0x000000f10000780c */ /* 0x000fc60002764270 */
[----:B------:R-:W-:Y:S01]  /*17a70*/  @P5 STG.E desc[UR16][R8.64+0x220], R15 ;  /* 0x0002200f08005986 */ /* 0x000fe2000c101910 */
[----:B0-----:R-:W-:Y:S01]  /*17a80*/  IADD3 R6, P5, R2, UR9, RZ ;  /* 0x0000000902067c10 */ /* 0x001fe2000ffbe0ff */
[----:B------:R-:W-:-:S03]  /*17a90*/  IMAD.WIDE.U32 R4, R17, 0x1c, R2 ;  /* 0x0000001c11047825 */ /* 0x000fc600078e0002 */
[----:B------:R-:W-:Y:S01]  /*17aa0*/  IADD3.X R7, R3, UR23, RZ, P5, !PT ;  /* 0x0000001703077c10 */ /* 0x000fe2000affe4ff */
[----:B------:R-:W-:Y:S01]  /*17ab0*/  IMAD R143, R143, UR20, RZ ;  /* 0x000000148f8f7c24 */ /* 0x000fe2000f8e02ff */
[----:B------:R-:W-:Y:S01]  /*17ac0*/  ISETP.GT.AND P5, PT, R0, 0xf0, P2 ;  /* 0x000000f00000780c */ /* 0x000fe200017a4270 */
[----:B------:R-:W-:Y:S02]  /*17ad0*/  VIADD R5, R5, UR8 ;  /* 0x0000000805057c36 */ /* 0x000fe40008000000 */
[----:B------:R-:W-:Y:S02]  /*17ae0*/  IMAD R11, R144, UR20, RZ ;  /* 0x00000014900b7c24 */ /* 0x000fe4000f8e02ff */
[----:B------:R-:W-:Y:S01]  /*17af0*/  IMAD R145, R145, UR20, RZ ;  /* 0x0000001491917c24 */ /* 0x000fe2000f8e02ff */
[----:B------:R0:W-:Y:S01]  /*17b00*/  @P6 STG.E desc[UR16][R2.64+0x220], R143 ;  /* 0x0002208f02006986 */ /* 0x0001e2000c101910 */
[----:B--2---:R-:W-:-:S03]  /*17b10*/  IMAD R13, R146, UR20, RZ ;  /* 0x00000014920d7c24 */ /* 0x004fc6000f8e02ff */
[----:B------:R1:W-:Y:S01]  /*17b20*/  @P1 STG.E desc[UR16][R4.64+0x200], R11 ;  /* 0x0002000b04001986 */ /* 0x0003e2000c101910 */
[----:B------:R-:W-:-:S03]  /*17b30*/  ISETP.GT.AND P1, PT, R0, 0xf8, P4 ;  /* 0x000000f80000780c */ /* 0x000fc60002724270 */
[----:B------:R2:W-:Y:S01]  /*17b40*/  @P3 STG.E desc[UR16][R6.64+0x200], R145 ;  /* 0x0002009106003986 */ /* 0x0005e2000c101910 */
[C---:B------:R-:W-:Y:S02]  /*17b50*/  ISETP.GT.AND P3, PT, R0.reuse, 0xf1, P2 ;  /* 0x000000f10000780c */ /* 0x040fe40001764270 */
[C---:B------:R-:W-:Y:S01]  /*17b60*/  ISETP.GT.AND P4, PT, R0.reuse, 0xf9, P4 ;  /* 0x000000f90000780c */ /* 0x040fe20002784270 */
[----:B0-----:R-:W-:Y:S01]  /*17b70*/  IMAD.WIDE.U32 R2, R17, 0x1c, R6 ;  /* 0x0000001c11027825 */ /* 0x001fe200078e0006 */
[C---:B------:R-:W-:Y:S01]  /*17b80*/  ISETP.GT.AND P6, PT, R0.reuse, 0xf8, P2 ;  /* 0x000000f80000780c */ /* 0x040fe200017c4270 */
[----:B------:R2:W-:Y:S01]  /*17b90*/  @P5 STG.E desc[UR16][R4.64+0x220], R13 ;  /* 0x0002200d04005986 */ /* 0x0005e2000c101910 */
[----:B------:R-:W-:Y:S02]  /*17ba0*/  ISETP.GT.AND P2, PT, R0, 0xf9, P2 ;  /* 0x000000f90000780c */ /* 0x000fe40001744270 */
[----:B------:R-:W-:Y:S01]  /*17bb0*/  IADD3 R8, P5, R6, UR9, RZ ;  /* 0x0000000906087c10 */ /* 0x000fe2000ffbe0ff */
[----:B------:R-:W-:Y:S01]  /*17bc0*/  IMAD R147, R147, UR20, RZ ;  /* 0x0000001493937c24 */ /* 0x000fe2000f8e02ff */
[----:B------:R-:W-:Y:S01]  /*17bd0*/  IADD3 R3, R3, UR8, RZ ;  /* 0x0000000803037c10 */ /* 0x000fe2000fffe0ff */
[----:B-1----:R-:W-:Y:S01]  /*17be0*/  IMAD R11, R148, UR20, RZ ;  /* 0x00000014940b7c24 */ /* 0x002fe2000f8e02ff */
[----:B------:R-:W-:Y:S01]  /*17bf0*/  IADD3.X R9, R7, UR23, RZ, P5, !PT ;  /* 0x0000001707097c10 */ /* 0x000fe2000affe4ff */
[----:B------:R-:W-:-:S02]  /*17c00*/  IMAD R149, R149, UR20, RZ ;  /* 0x0000001495957c24 */ /* 0x000fc4000f8e02ff */
[----:B------:R-:W-:Y:S01]  /*17c10*/  IMAD R15, R150, UR20, RZ ;  /* 0x00000014960f7c24 */ /* 0x000fe2000f8e02ff */
[----:B------:R2:W-:Y:S01]  /*17c20*/  @P3 STG.E desc[UR16][R6.64+0x220], R147 ;  /* 0x0002209306003986 */ /* 0x0005e2000c101910 */
[----:B------:R-:W-:-:S03]  /*17c30*/  IMAD R151, R151, UR20, RZ ;  /* 0x0000001497977c24 */ /* 0x000fc6000f8e02ff */
[----:B------:R2:W-:Y:S04]  /*17c40*/  @P1 STG.E desc[UR16][R2.64+0x200], R11 ;  /* 0x0002000b02001986 */ /* 0x0005e8000c101910 */
[----:B------:R2:W-:Y:S04]  /*17c50*/  @P4 STG.E desc[UR16][R8.64+0x200], R149 ;  /* 0x0002009508004986 */ /* 0x0005e8000c101910 */
[----:B------:R2:W-:Y:S04]  /*17c60*/  @P6 STG.E desc[UR16][R2.64+0x220], R15 ;  /* 0x0002200f02006986 */ /* 0x0005e8000c101910 */
[----:B------:R2:W-:Y:S02]  /*17c70*/  @P2 STG.E desc[UR16][R8.64+0x220], R151 ;  /* 0x0002209708002986 */ /* 0x0005e4000c101910 */
.L_x_409:
[----:B------:R-:W-:Y:S05]  /*17c80*/  BSYNC B0 ;  /* 0x0000000000007941 */ /* 0x000fea0003800000 */
.L_x_25:
[----:B0-2-4-:R-:W2:Y:S04]  /*17c90*/  LDL.LU R3, [R1+0x204] ;  /* 0x0002040001037983 */ /* 0x015ea80000300800 */
[----:B------:R-:W2:Y:S01]  /*17ca0*/  LDL.LU R2, [R1+0x208] ;  /* 0x0002080001027983 */ /* 0x000ea20000300800 */
[----:B------:R-:W-:Y:S01]  /*17cb0*/  ULDC UR8, c[0x0][0xc] ;  /* 0x0000030000087ab9 */ /* 0x000fe20000000800 */
[----:B------:R-:W-:Y:S01]  /*17cc0*/  ULDC UR9, c[0x0][0x10] ;  /* 0x0000040000097ab9 */ /* 0x000fe20000000800 */
[----:B------:R-:W2:Y:S01]  /*17cd0*/  LDC R5, c[0x0][0x14] ;  /* 0x00000500ff057b82 */ /* 0x000ea20000000800 */
[----:B------:R-:W-:Y:S01]  /*17ce0*/  UIMAD.WIDE.U32 UR8, UR8, UR9, URZ ;  /* 0x00000009080872a5 */ /* 0x000fe2000f8e003f */
[----:B------:R-:W-:Y:S01]  /*17cf0*/  PRMT R0, RZ, 0x7610, R0 ;  /* 0x00007610ff007816 */ /* 0x000fe20000000000 */
[----:B------:R-:W-:-:S04]  /*17d00*/  UMOV UR10, 0xffffffff ;  /* 0xffffffff000a7882 */ /* 0x000fc80000000000 */
[----:B--2---:R-:W-:-:S04]  /*17d10*/  IMAD.WIDE.U32 R2, R5, UR8, R2 ;  /* 0x0000000805027c25 */ /* 0x004fc8000f8e0002 */
[----:B------:R-:W-:Y:S01]  /*17d20*/  IMAD R5, R5, UR9, RZ ;  /* 0x0000000905057c24 */ /* 0x000fe2000f8e02ff */
[----:B------:R-:W-:Y:S01]  /*17d30*/  ULDC.64 UR8, c[0x0][0x750] ;  /* 0x0001d40000087ab9 */ /* 0x000fe20000000a00 */
[----:B------:R-:W-:Y:S01]  /*17d40*/  IMAD.MOV.U32 R6, RZ, RZ, R2 ;  /* 0x000000ffff067224 */ /* 0x000fe200078e0002 */
[----:B------:R-:W-:Y:S01]  /*17d50*/  ISETP.GE.U32.AND P1, PT, R2, UR8, PT ;  /* 0x0000000802007c0c */ /* 0x000fe2000bf26070 */
[----:B------:R-:W-:Y:S01]  /*17d60*/  IMAD.IADD R4, R3, 0x1, R5 ;  /* 0x0000000103047824 */ /* 0x000fe200078e0205 */
[----:B------:R-:W-:-:S04]  /*17d70*/  UMOV UR8, 0xffffffff ;  /* 0xffffffff00087882 */ /* 0x000fc80000000000 */
[----:B------:R0:W-:Y:S01]  /*17d80*/  STL [R1+0x204], R4 ;  /* 0x0002040401007387 */ /* 0x0001e20000100800 */
[----:B------:R-:W-:Y:S01]  /*17d90*/  ISETP.GE.U32.AND.EX P1, PT, R4, UR9, PT, P1 ;  /* 0x0000000904007c0c */ /* 0x000fe2000bf26110 */
[----:B------:R-:W-:Y:S02]  /*17da0*/  UMOV UR9, 0xffffffff ;  /* 0xffffffff00097882 */ /* 0x000fe40000000000 */
[----:B------:R0:W-:Y:S10]  /*17db0*/  STL [R1+0x208], R6 ;  /* 0x0002080601007387 */ /* 0x0001f40000100800 */
[----:B0-----:R-:W-:Y:S05]  /*17dc0*/  @P1 BRA `(.L_x_410) ;  /* 0x0000000400881947 */ /* 0x001fea0003800000 */
[----:B------:R-:W0:Y:S01]  /*17dd0*/  S2UR UR10, SR_CTAID.X ;  /* 0x00000000000a79c3 */ /* 0x000e220000002500 */
[----:B------:R-:W-:Y:S01]  /*17de0*/  ULDC.64 UR22, c[0x0][0x728] ;  /* 0x0001ca0000167ab9 */ /* 0x000fe20000000a00 */
[----:B------:R-:W-:Y:S01]  /*17df0*/  ULDC UR8, c[0x0][0x150] ;  /* 0x0000540000087ab9 */ /* 0x000fe20000000800 */
[----:B------:R-:W-:Y:S01]  /*17e00*/  ISETP.NE.U32.AND P1, PT, RZ, UR22, PT ;  /* 0x00000016ff007c0c */ /* 0x000fe2000bf25070 */
[----:B------:R-:W-:Y:S01]  /*17e10*/  ULDC UR24, c[0x0][0x730] ;  /* 0x0001cc0000187ab9 */ /* 0x000fe20000000800 */
[----:B------:R-:W-:Y:S01]  /*17e20*/  R2UR UR25, R6 ;  /* 0x00000000061972ca */ /* 0x000fe200000e0000 */
[----:B------:R-:W-:Y:S01]  /*17e30*/  ULDC UR27, c[0x0][0x154] ;  /* 0x00005500001b7ab9 */ /* 0x000fe20000000800 */
[----:B------:R-:W-:Y:S01]  /*17e40*/  ISETP.NE.AND.EX P1, PT, RZ, UR23, PT, P1 ;  /* 0x00000017ff007c0c */ /* 0x000fe2000bf25310 */
[----:B------:R-:W2:Y:S01]  /*17e50*/  S2UR UR29, SR_CTAID.Y ;  /* 0x00000000001d79c3 */ /* 0x000ea20000002600 */
[----:B------:R-:W-:Y:S02]  /*17e60*/  R2UR UR26, R4 ;  /* 0x00000000041a72ca */ /* 0x000fe400000e0000 */
[----:B------:R-:W-:-:S02]  /*17e70*/  R2UR UR14, R6 ;  /* 0x00000000060e72ca */ /* 0x000fc400000e0000 */
[----:B------:R-:W-:Y:S02]  /*17e80*/  R2UR UR15, R4 ;  /* 0x00000000040f72ca */ /* 0x000fe400000e0000 */
[----:B0-----:R-:W-:-:S05]  /*17e90*/  I2FP.F32.U32 R0, UR10 ;  /* 0x0000000a00007c45 */ /* 0x001fca0008201000 */
[----:B------:R-:W-:-:S04]  /*17ea0*/  FMUL R0, R0, UR8 ;  /* 0x0000000800007c20 */ /* 0x000fc80008400000 */
[----:B------:R0:W4:Y:S01]  /*17eb0*/  F2I.U32.TRUNC.NTZ R2, R0 ;  /* 0x0000000000027305 */ /* 0x000122000020f000 */
[----:B--2---:R-:W-:Y:S05]  /*17ec0*/  @!P1 BRA `(.L_x_411) ;  /* 0x0000000000309947 */ /* 0x004fea0003800000 */
        /* <DEDUP_REMOVED lines=12> */
.L_x_411:
[----:B------:R-:W-:Y:S01]  /*17f90*/  USHF.R.U64 UR11, UR14, UR24, UR15 ;  /* 0x000000180e0b7299 */ /* 0x000fe2000800120f */
[----:B0-----:R-:W-:Y:S01]  /*17fa0*/  I2FP.F32.U32 R0, UR29 ;  /* 0x0000001d00007c45 */ /* 0x001fe20008201000 */
[----:B------:R-:W-:Y:S02]  /*17fb0*/  USHF.R.U32.HI UR8, URZ, UR24, UR15 ;  /* 0x000000183f087299 */ /* 0x000fe4000801160f */
[----:B------:R-:W-:Y:S02]  /*17fc0*/  UIADD3 UR13, UP0, URZ, -UR11, URZ ;  /* 0x8000000b3f0d7290 */ /* 0x000fe4000ff1e03f */
[----:B------:R-:W-:Y:S01]  /*17fd0*/  FMUL R0, R0, UR27 ;  /* 0x0000001b00007c20 */ /* 0x000fe20008400000 */
[----:B------:R-:W-:Y:S01]  /*17fe0*/  ULDC.64 UR22, c[0x0][0x720] ;  /* 0x0001c80000167ab9 */ /* 0x000fe20000000a00 */
[----:B------:R-:W-:Y:S01]  /*17ff0*/  UIADD3.X UR8, URZ, ~UR8, URZ, UP0, !UPT ;  /* 0x800000083f087290 */ /* 0x000fe200087fe43f */
[----:B------:R-:W-:Y:S01]  /*18000*/  UMOV UR14, UR25 ;  /* 0x00000019000e7c82 */ /* 0x000fe20008000000 */
[----:B------:R-:W-:-:S02]  /*18010*/  UMOV UR15, UR26 ;  /* 0x0000001a000f7c82 */ /* 0x000fc40008000000 */
[----:B------:R-:W-:Y:S01]  /*18020*/  UIMAD UR8, UR8, UR22, URZ ;  /* 0x00000016080872a4 */ /* 0x000fe2000f8e023f */
[----:B------:R-:W0:Y:S01]  /*18030*/  F2I.U32.TRUNC.NTZ R0, R0 ;  /* 0x0000000000007305 */ /* 0x000e22000020f000 */
[----:B------:R-:W-:Y:S01]  /*18040*/  UIMAD.WIDE.U32 UR14, UR13, UR22, UR14 ;  /* 0x000000160d0e72a5 */ /* 0x000fe2000f8e000e */
[----:B----4-:R-:W-:Y:S01]  /*18050*/  R2UR UR22, R2 ;  /* 0x00000000021672ca */ /* 0x010fe200000e0000 */
[----:B------:R-:W-:Y:S01]  /*18060*/  UIMAD UR13, UR13, UR23, UR8 ;  /* 0x000000170d0d72a4 */ /* 0x000fe2000f8e0208 */
[----:B------:R-:W-:Y:S01]  /*18070*/  ULDC UR21, c[0x0][0x718] ;  /* 0x0001c60000157ab9 */ /* 0x000fe20000000800 */
[----:B------:R-:W-:Y:S02]  /*18080*/  ULDC UR31, c[0x0][0x758] ;  /* 0x0001d600001f7ab9 */ /* 0x000fe40000000800 */
[----:B------:R-:W-:Y:S01]  /*18090*/  UIADD3 UR15, UR15, UR13, URZ ;  /* 0x0000000d0f0f7290 */ /* 0x000fe2000fffe03f */
[----:B------:R-:W-:Y:S01]  /*180a0*/  UMOV UR26, 0xffffffff ;  /* 0xffffffff001a7882 */ /* 0x000fe20000000000 */
[----:B------:R-:W-:Y:S01]  /*180b0*/  ULDC.64 UR8, c[0x0][0x740] ;  /* 0x0001d00000087ab9 */ /* 0x000fe20000000a00 */
[----:B------:R-:W-:Y:S01]  /*180c0*/  USHF.L.U32 UR26, UR26, UR31, URZ ;  /* 0x0000001f1a1a7299 */ /* 0x000fe2000800063f */
[----:B------:R-:W-:Y:S01]  /*180d0*/  ISETP.NE.U32.AND P1, PT, RZ, UR8, PT ;  /* 0x00000008ff007c0c */ /* 0x000fe2000bf25070 */
[----:B------:R-:W-:-:S02]  /*180e0*/  USHF.R.U64 UR27, UR14, UR21, UR15 ;  /* 0x000000150e1b7299 */ /* 0x000fc4000800120f */
[----:B------:R-:W-:Y:S01]  /*180f0*/  USHF.R.U32.HI UR14, URZ, UR21, UR15 ;  /* 0x000000153f0e7299 */ /* 0x000fe2000801160f */
[----:B0-----:R-:W-:Y:S01]  /*18100*/  R2UR UR24, R0 ;  /* 0x00000000001872ca */ /* 0x001fe200000e0000 */
[----:B------:R-:W-:Y:S01]  /*18110*/  ULDC UR25, c[0x0][0x708] ;  /* 0x0001c20000197ab9 */ /* 0x000fe20000000800 */
[----:B------:R-:W-:Y:S01]  /*18120*/  ULOP3.LUT UR32, URZ, UR26, URZ, 0x33, !UPT ;  /* 0x0000001a3f207292 */ /* 0x000fe2000f8e333f */
[----:B------:R-:W-:Y:S01]  /*18130*/  ISETP.NE.AND.EX P1, PT, RZ, UR9, PT, P1 ;  /* 0x00000009ff007c0c */ /* 0x000fe2000bf25310 */
[----:B------:R-:W-:Y:S02]  /*18140*/  USHF.R.U64 UR26, UR27, UR25, UR14 ;  /* 0x000000191b1a7299 */ /* 0x000fe4000800120e */
[----:B------:R-:W-:Y:S01]  /*18150*/  USHF.R.U32.HI UR14, URZ, UR25, UR14 ;  /* 0x000000193f0e7299 */ /* 0x000fe2000801160e */
[----:B------:R-:W-:Y:S01]  /*18160*/  UMOV UR28, 0x1 ;  /* 0x00000001001c7882 */ /* 0x000fe20000000000 */
[----:B------:R-:W-:Y:S02]  /*18170*/  UIADD3 UR22, -UR22, URZ, URZ ;  /* 0x0000003f16167290 */ /* 0x000fe4000fffe13f */
[----:B------:R-:W-:-:S02]  /*18180*/  USHF.L.U32 UR35, UR28, UR31, URZ ;  /* 0x0000001f1c237299 */ /* 0x000fc4000800063f */
[----:B------:R-:W-:Y:S01]  /*18190*/  USHF.R.U64 UR28, UR26, UR31, UR14 ;  /* 0x0000001f1a1c7299 */ /* 0x000fe2000800120e */
[----:B------:R-:W-:Y:S01]  /*181a0*/  ULDC UR23, c[0x0][0x144] ;  /* 0x0000510000177ab9 */ /* 0x000fe20000000800 */
[----:B------:R-:W-:Y:S01]  /*181b0*/  ULDC UR12, c[0x0][0x700] ;  /* 0x0001c000000c7ab9 */ /* 0x000fe20000000800 */
[----:B------:R-:W-:Y:S02]  /*181c0*/  USHF.R.U32.HI UR14, URZ, UR31, UR14 ;  /* 0x0000001f3f0e7299 */ /* 0x000fe4000801160e */
[----:B------:R-:W-:Y:S02]  /*181d0*/  UIMAD UR31, UR23, UR22, UR10 ;  /* 0x00000016171f72a4 */ /* 0x000fe4000f8e020a */
[----:B------:R-:W-:Y:S02]  /*181e0*/  UIADD3 UR13, UR12, -0x1, URZ ;  /* 0xffffffff0c0d7890 */ /* 0x000fe4000fffe03f */
[----:B------:R-:W-:Y:S01]  /*181f0*/  UIADD3 UR30, -UR24, URZ, URZ ;  /* 0x0000003f181e7290 */ /* 0x000fe2000fffe13f */
[----:B------:R-:W-:Y:S01]  /*18200*/  ULDC UR36, c[0x0][0x148] ;  /* 0x0000520000247ab9 */ /* 0x000fe20000000800 */
[----:B------:R-:W-:Y:S01]  /*18210*/  ULDC UR33, c[0x0][0x748] ;  /* 0x0001d20000217ab9 */ /* 0x000fe20000000800 */
[----:B------:R-:W-:Y:S01]  /*18220*/  ULDC UR34, c[0x0][0x738] ;  /* 0x0001ce0000227ab9 */ /* 0x000fe20000000800 */
        /* <DEDUP_REMOVED lines=14> */
.L_x_412:
[----:B------:R-:W-:Y:S01]  /*18310*/  USHF.R.U64 UR8, UR10, UR33, UR14 ;  /* 0x000000210a087299 */ /* 0x000fe2000800120e */
[----:B------:R-:W-:Y:S01]  /*18320*/  MOV R0, 0x1 ;  /* 0x0000000100007802 */ /* 0x000fe20000000f00 */
[----:B------:R-:W-:Y:S02]  /*18330*/  ULOP3.LUT UR10, UR26, UR32, URZ, 0xc0, !UPT ;  /* 0x000000201a0a7292 */ /* 0x000fe4000f8ec03f */
[----:B------:R-:W-:Y:S02]  /*18340*/  UIADD3 UR9, -UR8, URZ, URZ ;  /* 0x0000003f08097290 */ /* 0x000fe4000fffe13f */
[----:B------:R-:W-:Y:S02]  /*18350*/  UIMAD UR10, UR35, UR8, UR10 ;  /* 0x00000008230a72a4 */ /* 0x000fe4000f8e020a */
[----:B------:R-:W-:Y:S02]  /*18360*/  ULOP3.LUT UR13, UR27, UR13, URZ, 0xc0, !UPT ;  /* 0x0000000d1b0d7292 */ /* 0x000fe4000f8ec03f */
[----:B------:R-:W-:-:S02]  /*18370*/  UIMAD UR8, UR9, UR34, UR28 ;  /* 0x00000022090872a4 */ /* 0x000fc4000f8e021c */
[----:B------:R-:W-:Y:S01]  /*18380*/  @UP2 UIMAD UR31, UR36, UR30, UR29 ;  /* 0x0000001e241f22a4 */ /* 0x000fe2000f8e021d */
[----:B------:R-:W-:Y:S01]  /*18390*/  ULDC UR9, c[0x0][0x710] ;  /* 0x0001c40000097ab9 */ /* 0x000fe20000000800 */
[----:B------:R-:W-:Y:S02]  /*183a0*/  UIMAD UR8, UR8, UR12, UR13 ;  /* 0x0000000c080872a4 */ /* 0x000fe4000f8e020d */
[----:B------:R-:W-:-:S04]  /*183b0*/  UIMAD UR10, UR10, UR9, UR31 ;  /* 0x000000090a0a72a4 */ /* 0x000fc8000f8e021f */
[----:B------:R-:W-:Y:S02]  /*183c0*/  USEL UR9, UR8, UR10, !UP2 ;  /* 0x0000000a08097287 */ /* 0x000fe4000d000000 */
[----:B------:R-:W-:-:S03]  /*183d0*/  USEL UR10, UR10, UR8, !UP2 ;  /* 0x000000080a0a7287 */ /* 0x000fc6000d000000 */
[----:B------:R-:W-:-:S09]  /*183e0*/  UMOV UR8, UR11 ;  /* 0x0000000b00087c82 */ /* 0x000fd20008000000 */
.L_x_410:
[----:B------:R-:W-:-:S13]  /*183f0*/  LOP3.LUT P1, RZ, R0, 0xff, RZ, 0xc0, !PT ;  /* 0x000000ff00ff7812 */ /* 0x000fda000782c0ff */
[----:B------:R-:W-:Y:S05]  /*18400*/  @P1 BRA `(.L_x_413) ;  /* 0xfffffe8c00cc1947 */ /* 0x000fea000383ffff */
[----:B------:R-:W-:Y:S05]  /*18410*/  EXIT ;  /* 0x000000000000794d */ /* 0x000fea0003800000 */
.L_x_7:
[----:B------:R-:W2:Y:S01]  /*18420*/  LDL R5, [R1+0x208] ;  /* 0x0002080001057983 */ /* 0x000ea20000100800 */
[----:B------:R-:W-:-:S03]  /*18430*/  ULDC.64 UR4, c[0x0][0x750] ;  /* 0x0001d40000047ab9 */ /* 0x000fc60000000a00 */
[----:B------:R-:W3:Y:S01]  /*18440*/  LDL R4, [R1+0x204] ;  /* 0x0002040001047983 */ /* 0x000ee20000100800 */
[----:B------:R-:W-:Y:S01]  /*18450*/  PRMT R0, RZ, 0x7610, R0 ;  /* 0x00007610ff007816 */ /* 0x000fe20000000000 */
[----:B------:R-:W-:Y:S01]  /*18460*/  IMAD.MOV.U32 R3, RZ, RZ, -0x1 ;  /* 0xffffffffff037424 */ /* 0x000fe200078e00ff */
[----:B------:R-:W-:Y:S01]  /*18470*/  MOV R9, 0xffffffff ;  /* 0xffffffff00097802 */ /* 0x000fe20000000f00 */
[----:B------:R-:W-:Y:S01]  /*18480*/  IMAD.MOV.U32 R2, RZ, RZ, -0x1 ;  /* 0xffffffffff027424 */ /* 0x000fe200078e00ff */
[----:B--2---:R-:W-:-:S04]  /*18490*/  ISETP.GE.U32.AND P0, PT, R5, UR4, PT ;  /* 0x0000000405007c0c */ /* 0x004fc8000bf06070 */
[----:B---3--:R-:W-:-:S13]  /*184a0*/  ISETP.GE.U32.AND.EX P0, PT, R4, UR5, PT, P0 ;  /* 0x0000000504007c0c */ /* 0x008fda000bf06100 */
        /* <DEDUP_REMOVED lines=21> */
.L_x_415:
[----:B------:R-:W-:Y:S01]  /*18600*/  USHF.R.U64 UR4, UR16, UR20, UR17 ;  /* 0x0000001410047299 */ /* 0x000fe20008001211 */
[----:B------:R-:W-:Y:S01]  /*18610*/  R2UR UR15, R4 ;  /* 0x00000000040f72ca */ /* 0x000fe200000e0000 */
[----:B------:R-:W-:Y:S02]  /*18620*/  USHF.R.U32.HI UR5, URZ, UR20, UR17 ;  /* 0x000000143f057299 */ /* 0x000fe40008011611 */
[----:B------:R-:W-:Y:S01]  /*18630*/  UIADD3 UR9, UP0, URZ, -UR4, URZ ;  /* 0x800000043f097290 */ /* 0x000fe2000ff1e03f */
[----:B------:R-:W-:Y:S01]  /*18640*/  ULDC.64 UR16, c[0x0][0x720] ;  /* 0x0001c80000107ab9 */ /* 0x000fe20000000a00 */
[----:B------:R-:W-:Y:S02]  /*18650*/  UMOV UR14, UR21 ;  /* 0x00000015000e7c82 */ /* 0x000fe40008000000 */
[----:B------:R-:W-:Y:S02]  /*18660*/  UIADD3.X UR5, URZ, ~UR5, URZ, UP0, !UPT ;  /* 0x800000053f057290 */ /* 0x000fe400087fe43f */
[----:B------:R-:W-:-:S02]  /*18670*/  @UP2 UIMAD UR7, UR11, UR13, UR12 ;  /* 0x0000000d0b0722a4 */ /* 0x000fc4000f8e020c */
[----:B------:R-:W-:Y:S02]  /*18680*/  UIMAD UR5, UR5, UR16, URZ ;  /* 0x00000010050572a4 */ /* 0x000fe4000f8e023f */
[----:B------:R-:W-:Y:S02]  /*18690*/  UIMAD.WIDE.U32 UR14, UR9, UR16, UR14 ;  /* 0x00000010090e72a5 */ /* 0x000fe4000f8e000e */
[----:B------:R-:W-:Y:S01]  /*186a0*/  UIMAD UR5, UR9, UR17, UR5 ;  /* 0x00000011090572a4 */ /* 0x000fe2000f8e0205 */
[----:B------:R-:W-:Y:S02]  /*186b0*/  ULDC.64 UR10, c[0x0][0x740] ;  /* 0x0001d000000a7ab9 */ /* 0x000fe40000000a00 */
[----:B------:R-:W-:Y:S01]  /*186c0*/  ULDC UR9, c[0x0][0x718] ;  /* 0x0001c60000097ab9 */ /* 0x000fe20000000800 */
[----:B------:R-:W-:Y:S01]  /*186d0*/  UIADD3 UR5, UR15, UR5, URZ ;  /* 0x000000050f057290 */ /* 0x000fe2000fffe03f */
[----:B------:R-:W-:Y:S01]  /*186e0*/  ISETP.NE.U32.AND P0, PT, RZ, UR10, PT ;  /* 0x0000000aff007c0c */ /* 0x000fe2000bf05070 */
[----:B------:R-:W-:Y:S01]  /*186f0*/  ULDC UR16, c[0x0][0x708] ;  /* 0x0001c20000107ab9 */ /* 0x000fe20000000800 */
[----:B------:R-:W-:Y:S01]  /*18700*/  ULDC UR23, c[0x0][0x758] ;  /* 0x0001d60000177ab9 */ /* 0x000fe20000000800 */
[----:B------:R-:W-:Y:S01]  /*18710*/  USHF.R.U64 UR18, UR14, UR9, UR5 ;  /* 0x000000090e127299 */ /* 0x000fe20008001205 */
[----:B------:R-:W-:Y:S01]  /*18720*/  ISETP.NE.AND.EX P0, PT, RZ, UR11, PT, P0 ;  /* 0x0000000bff007c0c */ /* 0x000fe2000bf05300 */
[----:B------:R-:W-:Y:S01]  /*18730*/  USHF.R.U32.HI UR5, URZ, UR9, UR5 ;  /* 0x000000093f057299 */ /* 0x000fe20008011605 */
[----:B------:R-:W-:-:S02]  /*18740*/  ULDC UR21, c[0x0][0x700] ;  /* 0x0001c00000157ab9 */ /* 0x000fc40000000800 */
[----:B------:R-:W-:Y:S01]  /*18750*/  UMOV UR9, 0xffffffff ;  /* 0xffffffff00097882 */ /* 0x000fe20000000000 */
[----:B------:R-:W-:Y:S02]  /*18760*/  USHF.R.U64 UR19, UR18, UR16, UR5 ;  /* 0x0000001012137299 */ /* 0x000fe40008001205 */
[----:B------:R-:W-:Y:S02]  /*18770*/  USHF.R.U32.HI UR5, URZ, UR16, UR5 ;  /* 0x000000103f057299 */ /* 0x000fe40008011605 */
[----:B------:R-:W-:Y:S02]  /*18780*/  USHF.L.U32 UR12, UR9, UR23, URZ ;  /* 0x00000017090c7299 */ /* 0x000fe4000800063f */
[----:B------:R-:W-:Y:S02]  /*18790*/  USHF.R.U64 UR20, UR19, UR23, UR5 ;  /* 0x0000001713147299 */ /* 0x000fe40008001205 */
[----:B------:R-:W-:Y:S02]  /*187a0*/  USHF.R.U32.HI UR9, URZ, UR23, UR5 ;  /* 0x000000173f097299 */ /* 0x000fe40008011605 */
[----:B------:R-:W-:-:S02]  /*187b0*/  UIADD3 UR22, UR21, -0x1, URZ ;  /* 0xffffffff15167890 */ /* 0x000fc4000fffe03f */
        /* <DEDUP_REMOVED lines=18> */
.L_x_416:
[----:B------:R-:W-:Y:S01]  /*188e0*/  USHF.R.U64 UR9, UR5, UR24, UR9 ;  /* 0x0000001805097299 */ /* 0x000fe20008001209 */
[----:B------:R-:W-:Y:S01]  /*188f0*/  IMAD.MOV.U32 R0, RZ, RZ, 0x1 ;  /* 0x00000001ff007424 */ /* 0x000fe200078e00ff */
[----:B------:R-:W-:Y:S01]  /*18900*/  USHF.L.U32 UR26, UR26, UR23, URZ ;  /* 0x000000171a1a7299 */ /* 0x000fe2000800063f */
[----:B------:R-:W-:Y:S01]  /*18910*/  IMAD.U32 R9, RZ, RZ, UR4 ;  /* 0x00000004ff097e24 */ /* 0x000fe2000f8e00ff */
[----:B------:R-:W-:Y:S02]  /*18920*/  ULOP3.LUT UR5, UR19, UR27, URZ, 0xc0, !UPT ;  /* 0x0000001b13057292 */ /* 0x000fe4000f8ec03f */
[----:B------:R-:W-:Y:S02]  /*18930*/  UIADD3 UR10, -UR9, URZ, URZ ;  /* 0x0000003f090a7290 */ /* 0x000fe4000fffe13f */
[----:B------:R-:W-:Y:S02]  /*18940*/  UIMAD UR9, UR26, UR9, UR5 ;  /* 0x000000091a0972a4 */ /* 0x000fe4000f8e0205 */
[----:B------:R-:W-:-:S02]  /*18950*/  ULOP3.LUT UR18, UR18, UR22, URZ, 0xc0, !UPT ;  /* 0x0000001612127292 */ /* 0x000fc4000f8ec03f */
[----:B------:R-:W-:-:S03]  /*18960*/  UIMAD UR5, UR10, UR25, UR20 ;  /* 0x000000190a0572a4 */ /* 0x000fc6000f8e0214 */
[----:B------:R-:W-:Y:S01]  /*18970*/  ULDC UR10, c[0x0][0x710] ;  /* 0x0001c400000a7ab9 */ /* 0x000fe20000000800 */
[----:B------:R-:W-:Y:S02]  /*18980*/  UIMAD UR5, UR5, UR21, UR18 ;  /* 0x00000015050572a4 */ /* 0x000fe4000f8e0212 */
[----:B------:R-:W-:-:S04]  /*18990*/  UIMAD UR7, UR9, UR10, UR7 ;  /* 0x0000000a090772a4 */ /* 0x000fc8000f8e0207 */
[----:B------:R-:W-:Y:S02]  /*189a0*/  USEL UR9, UR5, UR7, !UP2 ;  /* 0x0000000705097287 */ /* 0x000fe4000d000000 */
[----:B------:R-:W-:-:S04]  /*189b0*/  USEL UR7, UR7, UR5, !UP2 ;  /* 0x0000000507077287 */ /* 0x000fc8000d000000 */
[----:B------:R-:W-:Y:S02]  /*189c0*/  MOV R2, UR9 ;  /* 0x0000000900027c02 */ /* 0x000fe40008000f00 */
[----:B------:R-:W-:-:S07]  /*189d0*/  IMAD.U32 R3, RZ, RZ, UR7 ;  /* 0x00000007ff037e24 */ /* 0x000fce000f8e00ff */
.L_x_414:
[----:B------:R-:W-:-:S08]  /*189e0*/  NOP ;  /* 0x0000000000007918 */ /* 0x000fd00000000000 */
[----:B0-----:R-:W0:-:S00]  /*189f0*/  USETMAXREG.DEALLOC.CTAPOOL 0x18 ;  /* 0x00000018000079c8 */ /* 0x001e0000080e0500 */
[----:B------:R-:W-:-:S13]  /*18a00*/  ISETP.NE.AND P0, PT, RZ, UR8, PT ;  /* 0x00000008ff007c0c */ /* 0x000fda000bf05270 */
[----:B------:R-:W-:Y:S05]  /*18a10*/  @P0 EXIT ;  /* 0x000000000000094d */ /* 0x000fea0003800000 */
[----:B0-----:R-:W-:Y:S01]  /*18a20*/  LOP3.LUT P0, RZ, R0, 0xff, RZ, 0xc0, !PT ;  /* 0x000000ff00ff7812 */ /* 0x001fe2000780c0ff */
[----:B------:R-:W-:Y:S01]  /*18a30*/  IMAD.MOV.U32 R0, RZ, RZ, 0x1 ;  /* 0x00000001ff007424 */ /* 0x000fe200078e00ff */
[----:B------:R-:W-:-:S11]  /*18a40*/  MOV R6, RZ ;  /* 0x000000ff00067202 */ /* 0x000fd60000000f00 */
[----:B------:R-:W-:Y:S05]  /*18a50*/  @!P0 BRA `(.L_x_417) ;  /* 0x0000000c00a88947 */ /* 0x000fea0003800000 */
[----:B------:R-:W0:Y:S01]  /*18a60*/  S2UR UR32, SR_CgaCtaId ;  /* 0x00000000002079c3 */ /* 0x000e220000008800 */
[----:B------:R-:W-:Y:S01]  /*18a70*/  ULDC UR4, c[0x0][0x28c] ;  /* 0x0000a30000047ab9 */ /* 0x000fe20000000800 */
[----:B------:R-:W-:Y:S01]  /*18a80*/  ULDC UR5, c[0x0][0x700] ;  /* 0x0001c00000057ab9 */ /* 0x000fe20000000800 */
[----:B------:R-:W-:Y:S01]  /*18a90*/  UIADD3 UR11, UR4, 0x7f, URZ ;  /* 0x0000007f040b7890 */ /* 0x000fe2000fffe03f */
[----:B------:R-:W-:Y:S01]  /*18aa0*/  BSSY B0, `(.L_x_417) ;  /* 0x00000e5000007945 */ /* 0x000fe20003800000 */
[----:B------:R-:W-:Y:S01]  /*18ab0*/  ULDC UR9, c[0x0][0x758] ;  /* 0x0001d60000097ab9 */ /* 0x000fe20000000800 */
[----:B------:R-:W-:Y:S01]  /*18ac0*/  UMOV UR12, 0x1 ;  /* 0x00000001000c7882 */ /* 0x000fe20000000000 */
[----:B------:R-:W-:Y:S01]  /*18ad0*/  UIADD3 UR4, UR5, -0x1, URZ ;  /* 0xffffffff05047890 */ /* 0x000fe2000fffe03f */
[----:B------:R-:W-:Y:S01]  /*18ae0*/  IMAD.MOV.U32 R8, RZ, RZ, 0x1 ;  /* 0x00000001ff087424 */ /* 0x000fe200078e00ff */
[----:B------:R-:W-:Y:S01]  /*18af0*/  UMOV UR10, 0xffffffff ;  /* 0xffffffff000a7882 */ /* 0x000fe20000000000 */
[----:B------:R-:W-:Y:S01]  /*18b00*/  USHF.L.U32 UR5, UR12, UR9, URZ ;  /* 0x000000090c057299 */ /* 0x000fe2000800063f */
[----:B------:R-:W-:Y:S01]  /*18b10*/  IMAD.MOV.U32 R0, RZ, RZ, 0x1 ;  /* 0x00000001ff007424 */ /* 0x000fe200078e00ff */
[----:B------:R-:W-:Y:S01]  /*18b20*/  USHF.R.S32.HI UR12, URZ, 0x1f, UR11 ;  /* 0x0000001f3f0c7899 */ /* 0x000fe2000801140b */
[----:B------:R-:W-:Y:S01]  /*18b30*/  MOV R6, RZ ;  /* 0x000000ff00067202 */ /* 0x000fe20000000f00 */
[----:B------:R-:W-:Y:S01]  /*18b40*/  ULDC UR8, c[0x0][0xc] ;  /* 0x0000030000087ab9 */ /* 0x000fe20000000800 */
[----:B------:R-:W-:-:S02]  /*18b50*/  USHF.L.U32 UR34, UR10, UR9, URZ ;  /* 0x000000090a227299 */ /* 0x000fc4000800063f */
[----:B------:R-:W-:Y:S01]  /*18b60*/  ULEA.HI UR12, UR12, UR11, URZ, 0x7 ;  /* 0x0000000b0c0c7291 */ /* 0x000fe2000f8f383f */
[----:B------:R-:W-:Y:S01]  /*18b70*/  ULDC UR9, c[0x0][0x10] ;  /* 0x0000040000097ab9 */ /* 0x000fe20000000800 */
[----:B------:R-:W-:Y:S01]  /*18b80*/  ULDC UR10, c[0x0][0x14] ;  /* 0x00000500000a7ab9 */ /* 0x000fe20000000800 */
[----:B------:R-:W-:Y:S02]  /*18b90*/  UIMAD.WIDE.U32 UR8, UR8, UR9, URZ ;  /* 0x00000009080872a5 */ /* 0x000fe4000f8e003f */
[----:B------:R-:W-:Y:S02]  /*18ba0*/  USHF.R.S32.HI UR33, URZ, 0x7, UR12 ;  /* 0x000000073f217899 */ /* 0x000fe4000801140c */
[----:B0-----:R-:W-:Y:S02]  /*18bb0*/  USHF.L.U32 UR7, UR32, 0x7, URZ ;  /* 0x0000000720077899 */ /* 0x001fe4000800063f */
[----:B------:R-:W-:Y:S02]  /*18bc0*/  USHF.L.U32 UR21, UR32, 0xd, URZ ;  /* 0x0000000d20157899 */ /* 0x000fe4000800063f */
[----:B------:R-:W-:-:S02]  /*18bd0*/  USHF.L.U32 UR29, UR32, 0x1, URZ ;  /* 0x00000001201d7899 */ /* 0x000fc4000800063f */
[----:B------:R-:W-:Y:S02]  /*18be0*/  USHF.L.U32 UR32, UR32, 0xb, URZ ;  /* 0x0000000b20207899 */ /* 0x000fe4000800063f */
[----:B------:R-:W-:Y:S02]  /*18bf0*/  UIMAD.WIDE.U32 UR36, UR8, UR10, URZ ;  /* 0x0000000a082472a5 */ /* 0x000fe4000f8e003f */
[----:B------:R-:W-:Y:S02]  /*18c00*/  UIMAD UR35, UR9, UR10, URZ ;  /* 0x0000000a092372a4 */ /* 0x000fe4000f8e023f */
[----:B------:R-:W-:Y:S02]  /*18c10*/  ULOP3.LUT UR38, UR6, 0x2, URZ, 0xfc, !UPT ;  /* 0x0000000206267892 */ /* 0x000fe4000f8efc3f */
[----:B------:R-:W-:Y:S02]  /*18c20*/  ULOP3.LUT UR7, UR7, 0x80, URZ, 0xc0, !UPT ;  /* 0x0000008007077892 */ /* 0x000fe4000f8ec03f */
[----:B------:R-:W-:-:S02]  /*18c30*/  ULOP3.LUT UR21, UR21, 0x2000, URZ, 0xc0, !UPT ;  /* 0x0000200015157892 */ /* 0x000fc4000f8ec03f */
[----:B------:R-:W-:Y:S02]  /*18c40*/  ULOP3.LUT UR29, UR29, 0x2, URZ, 0xc0, !UPT ;  /* 0x000000021d1d7892 */ /* 0x000fe4000f8ec03f */
[----:B------:R-:W-:Y:S02]  /*18c50*/  ULOP3.LUT UR32, UR32, 0x800, URZ, 0xc0, !UPT ;  /* 0x0000080020207892 */ /* 0x000fe4000f8ec03f */
[----:B------:R-:W-:Y:S02]  /*18c60*/  ULOP3.LUT UR34, URZ, UR34, URZ, 0x33, !UPT ;  /* 0x000000223f227292 */ /* 0x000fe4000f8e333f */
[----:B------:R-:W-:Y:S02]  /*18c70*/  UIADD3 UR35, UR37, UR35, URZ ;  /* 0x0000002325237290 */ /* 0x000fe4000fffe03f */
[----:B------:R-:W-:Y:S01]  /*18c80*/  UIADD3 UR44, UR33, 0x1, URZ ;  /* 0x00000001212c7890 */ /* 0x000fe2000fffe03f */
[----:B------:R-:W-:-:S11]  /*18c90*/  ULDC.64 UR40, c[0x0][0x198] ;  /* 0x0000660000287ab9 */ /* 0x000fd60000000a00 */
.L_x_428:
[----:B------:R-:W-:-:S03]  /*18ca0*/  UMOV UR8, 0xffffffff ;  /* 0xffffffff00087882 */ /* 0x000fc60000000000 */
[----:B------:R-:W-:Y:S05]  /*18cb0*/  BRA.DIV UR8, `(.L_x_418) ;  /* 0x0000000e08ec7947 */ /* 0x000fea000b800000 */
[----:B------:R-:W-:-:S13]  /*18cc0*/  ELECT P0, URZ, PT ;  /* 0x00000000003f782f */ /* 0x000fda0003800000 */
.L_x_439:
[----:B------:R-:W0:Y:S01]  /*18cd0*/  LDC R4, c[0x0][0x28c] ;  /* 0x0000a300ff047b82 */ /* 0x000e220000000800 */
[----:B------:R-:W-:Y:S01]  /*18ce0*/  BSSY B1, `(.L_x_419) ;  /* 0x0000048000017945 */ /* 0x000fe20003800000 */
[----:B0-----:R-:W-:-:S13]  /*18cf0*/  ISETP.LT.OR P0, PT, R4, 0x1, !P0 ;  /* 0x000000010400780c */ /* 0x001fda0004701670 */
[----:B------:R-:W-:Y:S05]  /*18d00*/  @P0 BRA `(.L_x_420) ;  /* 0x0000000400140947 */ /* 0x000fea0003800000 */
[C---:B------:R-:W-:Y:S01]  /*18d10*/  LEA R11, R3.reuse, UR29, 0x2 ;  /* 0x0000001d030b7c11 */ /* 0x040fe2000f8e10ff */
[----:B------:R-:W-:Y:S01]  /*18d20*/  IMAD.SHL.U32 R2, R2, 0x100, RZ ;  /* 0x0000010002027824 */ /* 0x000fe200078e00ff */
[----:B------:R-:W-:Y:S02]  /*18d30*/  LEA R3, R3, UR7, 0x8 ;  /* 0x0000000703037c11 */ /* 0x000fe4000f8e40ff */
[----:B------:R-:W-:Y:S01]  /*18d40*/  CS2R R12, SRZ ;  /* 0x00000000000c7805 */ /* 0x000fe2000001ff00 */
[----:B------:R-:W-:Y:S01]  /*18d50*/  IMAD.U32 R14, RZ, RZ, UR44 ;  /* 0x0000002cff0e7e24 */ /* 0x000fe2000f8e00ff */
[----:B------:R-:W-:Y:S01]  /*18d60*/  MOV R4, R0 ;  /* 0x0000000000047202 */ /* 0x000fe20000000f00 */
[----:B------:R-:W-:Y:S02]  /*18d70*/  IMAD.MOV.U32 R5, RZ, RZ, R6 ;  /* 0x000000ffff057224 */ /* 0x000fe400078e0006 */
[----:B------:R-:W-:-:S07]  /*18d80*/  IMAD.MOV.U32 R15, RZ, RZ, RZ ;  /* 0x000000ffff0f7224 */ /* 0x000fce00078e00ff */
.L_x_423:
[----:B------:R-:W0:Y:S01]  /*18d90*/  S2R R10, SR_CgaCtaId ;  /* 0x00000000000a7919 */ /* 0x000e220000008800 */
[----:B------:R-:W-:-:S04]  /*18da0*/  MOV R7, 0x400 ;  /* 0x0000040000077802 */ /* 0x000fc80000000f00 */
[----:B0-----:R-:W-:Y:S02]  /*18db0*/  LEA R16, R10, R7, 0x18 ;  /* 0x000000070a107211 */ /* 0x001fe400078ec0ff */
[----:B------:R-:W-:Y:S02]  /*18dc0*/  SHF.L.U32 R7, R4, 0x1f, RZ ;  /* 0x0000001f04077819 */ /* 0x000fe400000006ff */
[----:B------:R-:W-:-:S04]  /*18dd0*/  LEA R10, R5, R16, 0x3 ;  /* 0x00000010050a7211 */ /* 0x000fc800078e18ff */
[----:B------:R-:W0:Y:S02]  /*18de0*/  SYNCS.PHASECHK.TRANS64.TRYWAIT P0, [R10+URZ+0x20], R7 ;  /* 0x000020070a0075a7 */ /* 0x000e24000800017f */
[----:B0-----:R-:W-:Y:S05]  /*18df0*/  @!P0 BRA `(.L_x_421) ;  /* 0x0000000c00bc8947 */ /* 0x001fea0003800000 */
.L_x_440:
[----:B------:R-:W1:Y:S01]  /*18e00*/  S2R R17, SR_TID.X ;  /* 0x0000000000117919 */ /* 0x000e620000002100 */
[----:B------:R-:W-:-:S04]  /*18e10*/  UPRMT UR8, UR38, 0x9910, URZ ;  /* 0x0000991026087896 */ /* 0x000fc8000800003f */
[----:B------:R-:W-:Y:S01]  /*18e20*/  UISETP.NE.AND UP0, UPT, UR8, 0x2, UPT ;  /* 0x000000020800788c */ /* 0x000fe2000bf05270 */
[----:B-1----:R-:W-:-:S13]  /*18e30*/  LOP3.LUT P0, RZ, R17, 0x7f, RZ, 0xc0, !PT ;  /* 0x0000007f11ff7812 */ /* 0x002fda000780c0ff */
[----:B0-----:R-:W0:Y:S02]  /*18e40*/  @!P0 LDC R7, c[0x0][0x640] ;  /* 0x00019000ff078b82 */ /* 0x001e240000000800 */
[----:B0-----:R0:W-:Y:S01]  /*18e50*/  @!P0 SYNCS.ARRIVE.TRANS64 RZ, [R10+URZ], R7 ;  /* 0x000000070aff89a7 */ /* 0x0011e2000800003f */
[----:B------:R-:W-:-:S13]  /*18e60*/  PLOP3.LUT P0, PT, PT, PT, UP0, 0x80, 0x0 ;  /* 0x000000000000781c */ /* 0x000fda0003f0f008 */
[----:B0-----:R-:W-:Y:S05]  /*18e70*/  @P0 BRA `(.L_x_422) ;  /* 0x0000000000040947 */ /* 0x001fea0003800000 */
[----:B------:R-:W-:Y:S01]  /*18e80*/  BPT.TRAP 0x1 ;  /* 0x000000040000795c */ /* 0x000fe20000300000 */
.L_x_422:
[----:B------:R-:W-:Y:S01]  /*18e90*/  R2UR UR9, R16 ;  /* 0x00000000100972ca */ /* 0x000fe200000e0000 */
[C---:B------:R-:W-:Y:S01]  /*18ea0*/  IMAD R16, R5.reuse, 0x8000, R16 ;  /* 0x0000800005107824 */ /* 0x040fe200078e0210 */
[----:B------:R-:W-:Y:S01]  /*18eb0*/  R2UR UR8, R5 ;  /* 0x00000000050872ca */ /* 0x000fe200000e0000 */
[----:B------:R-:W-:Y:S01]  /*18ec0*/  UIADD3 UR22, UP0, UR40, 0xf0, URZ ;  /* 0x000000f028167890 */ /* 0x000fe2000ff1e03f */
[----:B------:R-:W-:Y:S01]  /*18ed0*/  R2UR UR25, R10 ;  /* 0x000000000a1972ca */ /* 0x000fe200000e0000 */
[----:B------:R-:W-:Y:S01]  /*18ee0*/  UIADD3 UR30, UP1, UR40, 0x1f0, URZ ;  /* 0x000001f0281e7890 */ /* 0x000fe2000ff3e03f */
[----:B------:R-:W-:Y:S01]  /*18ef0*/  R2UR UR16, R16 ;  /* 0x00000000101072ca */ /* 0x000fe200000e0000 */
[----:B------:R-:W-:Y:S01]  /*18f00*/  UIADD3 UR42, UP2, UR40, 0x2f0, URZ ;  /* 0x000002f0282a7890 */ /* 0x000fe2000ff5e03f */
[----:B------:R-:W-:Y:S01]  /*18f10*/  R2UR UR28, R9 ;  /* 0x00000000091c72ca */ /* 0x000fe200000e0000 */
[----:B------:R-:W-:Y:S01]  /*18f20*/  UIADD3.X UR23, URZ, UR41, URZ, UP0, !UPT ;  /* 0x000000293f177290 */ /* 0x000fe200087fe43f */
[----:B------:R-:W-:Y:S01]  /*18f30*/  IADD3 R14, R14, -0x1, RZ ;  /* 0xffffffff0e0e7810 */ /* 0x000fe20007ffe0ff */
[----:B------:R-:W-:Y:S01]  /*18f40*/  UIADD3.X UR31, URZ, UR41, URZ, UP1, !UPT ;  /* 0x000000293f1f7290 */ /* 0x000fe20008ffe43f */
[----:B------:R-:W-:Y:S01]  /*18f50*/  R2UR UR26, R13 ;  /* 0x000000000d1a72ca */ /* 0x000fe200000e0000 */
[----:B------:R-:W-:Y:S01]  /*18f60*/  VIADD R5, R5, 0x1 ;  /* 0x0000000105057836 */ /* 0x000fe20000000000 */
[----:B------:R-:W-:Y:S01]  /*18f70*/  R2UR UR27, R3 ;  /* 0x00000000031b72ca */ /* 0x000fe200000e0000 */
[----:B------:R-:W-:Y:S01]  /*18f80*/  ULEA UR24, UR8, UR21, 0xe ;  /* 0x0000001508187291 */ /* 0x000fe2000f8e703f */
[----:B------:R-:W-:Y:S01]  /*18f90*/  R2UR UR11, R11 ;  /* 0x000000000b0b72ca */ /* 0x000fe200000e0000 */
[----:B------:R-:W-:Y:S01]  /*18fa0*/  ULEA UR8, UR8, UR32, 0xc ;  /* 0x0000002008087291 */ /* 0x000fe2000f8e603f */
[----:B------:R-:W-:Y:S01]  /*18fb0*/  R2UR UR12, R15 ;  /* 0x000000000f0c72ca */ /* 0x000fe200000e0000 */
[----:B------:R-:W-:Y:S01]  /*18fc0*/  UIADD3 UR24, UR9, 0x100, UR24 ;  /* 0x0000010009187890 */ /* 0x000fe2000fffe018 */
[----:B------:R-:W-:Y:S01]  /*18fd0*/  R2UR UR18, R12 ;  /* 0x000000000c1272ca */ /* 0x000fe200000e0000 */
[----:B------:R-:W-:Y:S01]  /*18fe0*/  UIADD3 UR8, UR9, 0x30100, UR8 ;  /* 0x0003010009087890 */ /* 0x000fe2000fffe008 */
[----:B------:R-:W-:Y:S01]  /*18ff0*/  R2UR UR19, R2 ;  /* 0x00000000021372ca */ /* 0x000fe200000e0000 */
[----:B------:R-:W-:Y:S01]  /*19000*/  UIADD3.X UR43, URZ, UR41, URZ, UP2, !UPT ;  /* 0x000000293f2b7290 */ /* 0x000fe200097fe43f */
[----:B------:R-:W-:Y:S01]  /*19010*/  ISETP.GT.AND P1, PT, R14, 0x1, PT ;  /* 0x000000010e00780c */ /* 0x000fe20003f24270 */
[----:B------:R-:W-:Y:S01]  /*19020*/  UIADD3 UR16, UR16, 0x10100, URZ ;  /* 0x0001010010107890 */ /* 0x000fe2000fffe03f */
[----:B------:R-:W-:Y:S01]  /*19030*/  ISETP.NE.AND P0, PT, R5, 0x4, PT ;  /* 0x000000040500780c */ /* 0x000fe20003f05270 */
[----:B------:R-:W-:Y:S01]  /*19040*/  UMOV UR39, 0x30000 ;  /* 0x0003000000277882 */ /* 0x000fe20000000000 */
[----:B------:R-:W-:Y:S01]  /*19050*/  UMOV UR14, 0x0 ;  /* 0x00000000000e7882 */ /* 0x000fe20000000000 */
[----:B------:R-:W-:Y:S01]  /*19060*/  UMOV UR15, 0x10000000 ;  /* 0x10000000000f7882 */ /* 0x000fe20000000000 */
[----:B------:R-:W-:Y:S01]  /*19070*/  UMOV UR10, URZ ;  /* 0x0000003f000a7c82 */ /* 0x000fe20008000000 */
[----:B------:R-:W-:Y:S01]  /*19080*/  UMOV UR9, UR25 ;  /* 0x0000001900097c82 */ /* 0x000fe20008000000 */
[----:B------:R-:W-:Y:S01]  /*19090*/  UMOV UR13, UR28 ;  /* 0x0000001c000d7c82 */ /* 0x000fe20008000000 */
[----:B------:R0:W-:Y:S01]  /*190a0*/  UTMALDG.3D.MULTICAST [UR24], [UR22], UR39, desc[UR14] ;  /* 0x00000e18160073b4 */ /* 0x0001e20008011827 */
[----:B------:R-:W-:Y:S01]  /*190b0*/  UMOV UR17, UR25 ;  /* 0x0000001900117c82 */ /* 0x000fe20008000000 */
[----:B------:R-:W-:Y:S01]  /*190c0*/  UMOV UR20, UR28 ;  /* 0x0000001c00147c82 */ /* 0x000fe20008000000 */
[----:B------:R-:W-:Y:S01]  /*190d0*/  SEL R7, RZ, 0x1, P0 ;  /* 0x00000001ff077807 */ /* 0x000fe20000000000 */
[----:B------:R-:W-:Y:S01]  /*190e0*/  VIADD R15, R15, 0x1 ;  /* 0x000000010f0f7836 */ /* 0x000fe20000000000 */
[----:B------:R-:W-:Y:S01]  /*190f0*/  IADD3 R12, R12, 0x80, RZ ;  /* 0x000000800c0c7810 */ /* 0x000fe20007ffe0ff */
[----:B------:R-:W-:Y:S01]  /*19100*/  VIADD R13, R13, 0x40 ;  /* 0x000000400d0d7836 */ /* 0x000fe20000000000 */
[----:B------:R-:W-:Y:S01]  /*19110*/  LOP3.LUT R4, R4, R7, RZ, 0x3c, !PT ;  /* 0x0000000704047212 */ /* 0x000fe200078e3cff */
[----:B------:R0:W-:Y:S01]  /*19120*/  UTMALDG.4D.MULTICAST [UR8], [UR30], UR39, desc[UR14] ;  /* 0x00000e081e0073b4 */ /* 0x0001e20008019827 */
[----:B------:R-:W-:Y:S01]  /*19130*/  SEL R5, R5, RZ, P0 ;  /* 0x000000ff05057207 */ /* 0x000fe20000000000 */
[----:B------:R0:W-:Y:S02]  /*19140*/  UTMALDG.3D [UR16], [UR42], desc[UR14] ;  /* 0x00000e102a0075b4 */ /* 0x0001e40008011000 */
[----:B0-----:R-:W-:Y:S05]  /*19150*/  @P1 BRA `(.L_x_423) ;  /* 0xfffffffc000c1947 */ /* 0x001fea000383ffff */
.L_x_420:
[----:B------:R-:W-:Y:S05]  /*19160*/  BSYNC B1 ;  /* 0x0000000000017941 */ /* 0x000fea0003800000 */
.L_x_419:
[----:B------:R-:W2:Y:S01]  /*19170*/  LDL.LU R17, [R1+0x204] ;  /* 0x0002040001117983 */ /* 0x000ea20000300800 */
[----:B------:R-:W-:Y:S01]  /*19180*/  LOP3.LUT P2, RZ, R8, 0xff, RZ, 0xc0, !PT ;  /* 0x000000ff08ff7812 */ /* 0x000fe2000784c0ff */
[----:B------:R-:W-:Y:S01]  /*19190*/  VIADD R6, R6, UR33 ;  /* 0x0000002106067c36 */ /* 0x000fe20008000000 */
[----:B------:R-:W-:Y:S01]  /*191a0*/  ULDC.64 UR8, c[0x0][0x750] ;  /* 0x0001d40000087ab9 */ /* 0x000fe20000000a00 */
[----:B------:R-:W3:Y:S01]  /*191b0*/  LDL.LU R16, [R1+0x208] ;  /* 0x0002080001107983 */ /* 0x000ee20000300800 */
[----:B------:R-:W-:Y:S01]  /*191c0*/  BSSY B1, `(.L_x_424) ;  /* 0x0000070000017945 */ /* 0x000fe20003800000 */
[----:B------:R-:W-:Y:S01]  /*191d0*/  IMAD.MOV.U32 R9, RZ, RZ, -0x1 ;  /* 0xffffffffff097424 */ /* 0x000fe200078e00ff */
[----:B------:R-:W-:Y:S02]  /*191e0*/  SHF.R.U32.HI R2, RZ, 0x2, R6 ;  /* 0x00000002ff027819 */ /* 0x000fe40000011606 */
[----:B------:R-:W-:Y:S02]  /*191f0*/  ISETP.GT.U32.AND P0, PT, R6, 0x3, PT ;  /* 0x000000030600780c */ /* 0x000fe40003f04070 */
[----:B------:R-:W-:-:S02]  /*19200*/  LOP3.LUT R2, R2, 0x1, RZ, 0xc0, !PT ;  /* 0x0000000102027812 */ /* 0x000fc400078ec0ff */
[----:B------:R-:W-:Y:S01]  /*19210*/  LOP3.LUT R6, R6, 0x3, RZ, 0xc0, !PT ;  /* 0x0000000306067812 */ /* 0x000fe200078ec0ff */
[----:B------:R-:W0:Y:S01]  /*19220*/  @P2 S2R R3, SR_CgaCtaId ;  /* 0x0000000000032919 */ /* 0x000e220000008800 */
[----:B------:R-:W-:Y:S02]  /*19230*/  ISETP.NE.U32.AND P1, PT, R2, 0x1, PT ;  /* 0x000000010200780c */ /* 0x000fe40003f25070 */
[----:B------:R-:W-:Y:S02]  /*19240*/  @P2 MOV R2, 0x400 ;  /* 0x0000040000022802 */ /* 0x000fe40000000f00 */
[----:B------:R-:W-:Y:S02]  /*19250*/  PRMT R4, RZ, 0x7610, R4 ;  /* 0x00007610ff047816 */ /* 0x000fe40000000004 */
[----:B------:R-:W-:Y:S02]  /*19260*/  PRMT R8, RZ, 0x7610, R8 ;  /* 0x00007610ff087816 */ /* 0x000fe40000000008 */
[----:B0-----:R-:W-:Y:S01]  /*19270*/  @P2 LEA R2, R3, R2, 0x18 ;  /* 0x0000000203022211 */ /* 0x001fe200078ec0ff */
[----:B------:R-:W-:-:S03]  /*19280*/  IMAD.U32 R3, RZ, RZ, UR33 ;  /* 0x00000021ff037e24 */ /* 0x000fc6000f8e00ff */
[----:B------:R0:W-:Y:S02]  /*19290*/  @P2 SYNCS.ARRIVE.TRANS64.A1T0 RZ, [R2+URZ+0x58], RZ ;  /* 0x000058ff02ff29a7 */ /* 0x0001e4000810003f */
[C---:B------:R-:W-:Y:S02]  /*192a0*/  ISETP.LT.U32.AND P0, PT, R3.reuse, 0x4, P0 ;  /* 0x000000040300780c */ /* 0x040fe40000701070 */
[----:B------:R-:W-:Y:S02]  /*192b0*/  ISETP.GT.U32.AND P1, PT, R3, 0x3, !P1 ;  /* 0x000000030300780c */ /* 0x000fe40004f24070 */
[----:B------:R-:W-:Y:S02]  /*192c0*/  SEL R3, RZ, 0x1, !P0 ;  /* 0x00000001ff037807 */ /* 0x000fe40004000000 */
[----:B0-----:R-:W-:-:S04]  /*192d0*/  SEL R2, RZ, 0x1, !P1 ;  /* 0x00000001ff027807 */ /* 0x001fc80004800000 */
[----:B------:R-:W-:Y:S01]  /*192e0*/  LOP3.LUT R0, R2, R0, R3, 0x96, !PT ;  /* 0x0000000002007212 */ /* 0x000fe200078e9603 */
[----:B------:R-:W-:Y:S01]  /*192f0*/  IMAD.MOV.U32 R2, RZ, RZ, -0x1 ;  /* 0xffffffffff027424 */ /* 0x000fe200078e00ff */
[----:B------:R-:W-:Y:S02]  /*19300*/  MOV R3, 0xffffffff ;  /* 0xffffffff00037802 */ /* 0x000fe40000000f00 */
[----:B---3--:R-:W-:-:S04]  /*19310*/  IADD3 R16, P0, R16, UR36, RZ ;  /* 0x0000002410107c10 */ /* 0x008fc8000ff1e0ff */
[----:B--2---:R-:W-:Y:S01]  /*19320*/  IADD3.X R17, R17, UR35, RZ, P0, !PT ;  /* 0x0000002311117c10 */ /* 0x004fe200087fe4ff */
[----:B------:R0:W-:Y:S01]  /*19330*/  STL [R1+0x208], R16 ;  /* 0x0002081001007387 */ /* 0x0001e20000100800 */
[----:B------:R-:W-:-:S03]  /*19340*/  ISETP.GE.U32.AND P0, PT, R16, UR8, PT ;  /* 0x0000000810007c0c */ /* 0x000fc6000bf06070 */
[----:B------:R0:W-:Y:S01]  /*19350*/  STL [R1+0x204], R17 ;  /* 0x0002041101007387 */ /* 0x0001e20000100800 */
[----:B------:R-:W-:-:S13]  /*19360*/  ISETP.GE.U32.AND.EX P0, PT, R17, UR9, PT, P0 ;  /* 0x0000000911007c0c */ /* 0x000fda000bf06100 */
[----:B0-----:R-:W-:Y:S05]  /*19370*/  @P0 BRA `(.L_x_425) ;  /* 0x0000000400500947 */ /* 0x001fea0003800000 */
[----:B------:R-:W0:Y:S01]  /*19380*/  S2R R7, SR_CTAID.X ;  /* 0x0000000000077919 */ /* 0x000e220000002500 */
[----:B------:R-:W-:Y:S01]  /*19390*/  ULDC UR8, c[0x0][0x150] ;  /* 0x0000540000087ab9 */ /* 0x000fe20000000800 */
[----:B------:R-:W1:Y:S01]  /*193a0*/  LDC R4, c[0x0][0x144] ;  /* 0x00005100ff047b82 */ /* 0x000e620000000800 */
[----:B------:R-:W-:Y:S01]  /*193b0*/  ULDC UR11, c[0x0][0x730] ;  /* 0x0001cc00000b7ab9 */ /* 0x000fe20000000800 */
[----:B------:R-:W2:Y:S06]  /*193c0*/  S2R R5, SR_CTAID.Y ;  /* 0x0000000000057919 */ /* 0x000eac0000002600 */
[----:B------:R-:W3:Y:S01]  /*193d0*/  LDC R10, c[0x0][0x148] ;  /* 0x00005200ff0a7b82 */ /* 0x000ee20000000800 */
[----:B0-----:R-:W-:-:S02]  /*193e0*/  I2FP.F32.U32 R2, R7 ;  /* 0x0000000700027245 */ /* 0x001fc40000201000 */
[----:B--2---:R-:W-:-:S03]  /*193f0*/  I2FP.F32.U32 R3, R5 ;  /* 0x0000000500037245 */ /* 0x004fc60000201000 */
[----:B------:R-:W-:Y:S01]  /*19400*/  FMUL R2, R2, UR8 ;  /* 0x0000000802027c20 */ /* 0x000fe20008400000 */
[----:B------:R-:W-:Y:S02]  /*19410*/  ULDC UR8, c[0x0][0x154] ;  /* 0x0000550000087ab9 */ /* 0x000fe40000000800 */
[----:B------:R-:W-:Y:S01]  /*19420*/  FMUL R9, R3, UR8 ;  /* 0x0000000803097c20 */ /* 0x000fe20008400000 */
[----:B------:R-:W-:Y:S02]  /*19430*/  ULDC.64 UR8, c[0x0][0x728] ;  /* 0x0001ca0000087ab9 */ /* 0x000fe40000000a00 */
[----:B------:R-:W0:Y:S01]  /*19440*/  F2I.U32.TRUNC.NTZ R2, R2 ;  /* 0x0000000200027305 */ /* 0x000e22000020f000 */
[----:B------:R-:W-:-:S04]  /*19450*/  ISETP.NE.U32.AND P0, PT, RZ, UR8, PT ;  /* 0x00000008ff007c0c */ /* 0x000fc8000bf05070 */
[----:B------:R-:W-:-:S03]  /*19460*/  ISETP.NE.AND.EX P0, PT, RZ, UR9, PT, P0 ;  /* 0x00000009ff007c0c */ /* 0x000fc6000bf05300 */
[----:B------:R-:W2:Y:S01]  /*19470*/  F2I.U32.TRUNC.NTZ R9, R9 ;  /* 0x0000000900097305 */ /* 0x000ea2000020f000 */
[----:B0-----:R-:W-:Y:S01]  /*19480*/  IADD3 R3, -R2, RZ, RZ ;  /* 0x000000ff02037210 */ /* 0x001fe20007ffe1ff */
[----:B------:R-:W-:-:S04]  /*19490*/  IMAD.MOV.U32 R2, RZ, RZ, R16 ;  /* 0x000000ffff027224 */ /* 0x000fc800078e0010 */
[----:B-1----:R-:W-:Y:S02]  /*194a0*/  IMAD R7, R4, R3, R7 ;  /* 0x0000000304077224 */ /* 0x002fe400078e0207 */
[----:B--2---:R-:W-:-:S04]  /*194b0*/  IMAD.MOV R3, RZ, RZ, -R9 ;  /* 0x000000ffff037224 */ /* 0x004fc800078e0a09 */
[----:B---3--:R-:W-:Y:S01]  /*194c0*/  @P3 IMAD R7, R10, R3, R5 ;  /* 0x000000030a073224 */ /* 0x008fe200078e0205 */
[----:B------:R-:W-:Y:S01]  /*194d0*/  MOV R3, R17 ;  /* 0x0000001100037202 */ /* 0x000fe20000000f00 */
[----:B------:R-:W-:Y:S06]  /*194e0*/  @!P0 BRA `(.L_x_426) ;  /* 0x0000000000288947 */ /* 0x000fec0003800000 */
[----:B------:R-:W-:Y:S02]  /*194f0*/  ULDC UR10, c[0x0][0x734] ;  /* 0x0001cd00000a7ab9 */ /* 0x000fe40000000800 */
[----:B------:R-:W-:-:S05]  /*19500*/  IADD3 R3, P0, R16, UR10, RZ ;  /* 0x0000000a10037c10 */ /* 0x000fca000ff1e0ff */
[----:B------:R-:W-:-:S04]  /*19510*/  IMAD.X R9, RZ, RZ, R17, P0 ;  /* 0x000000ffff097224 */ /* 0x000fc800000e0611 */
[----:B------:R-:W-:-:S04]  /*19520*/  IMAD.WIDE.U32 R4, R9, UR8, RZ ;  /* 0x0000000809047c25 */ /* 0x000fc8000f8e00ff */
[----:B------:R-:W-:-:S04]  /*19530*/  IMAD.WIDE.U32 R4, P0, R3, UR9, R4 ;  /* 0x0000000903047c25 */ /* 0x000fc8000f800004 */
[----:B------:R-:W-:Y:S01]  /*19540*/  IMAD.WIDE.U32 R2, R3, UR8, RZ ;  /* 0x0000000803027c25 */ /* 0x000fe2000f8e00ff */
[----:B------:R-:W-:-:S04]  /*19550*/  MOV R2, R5 ;  /* 0x0000000500027202 */ /* 0x000fc80000000f00 */
[----:B------:R-:W-:Y:S01]  /*19560*/  IADD3 RZ, P1, R3, R4, RZ ;  /* 0x0000000403ff7210 */ /* 0x000fe20007f3e0ff */
[----:B------:R-:W-:-:S04]  /*19570*/  IMAD.X R3, RZ, RZ, RZ, P0 ;  /* 0x000000ffff037224 */ /* 0x000fc800000e06ff */
[----:B------:R-:W-:-:S08]  /*19580*/  IMAD.WIDE.U32.X R2, R9, UR9, R2, P1 ;  /* 0x0000000909027c25 */ /* 0x000fd000088e0402 */
.L_x_426:
[--C-:B------:R-:W-:Y:S01]  /*19590*/  SHF.R.U64 R9, R2, UR11, R3.reuse ;  /* 0x0000000b02097c19 */ /* 0x100fe20008001203 */
[----:B------:R-:W-:Y:S01]  /*195a0*/  ULDC.64 UR8, c[0x0][0x720] ;  /* 0x0001c80000087ab9 */ /* 0x000fe20000000a00 */
[----:B------:R-:W-:Y:S01]  /*195b0*/  SHF.R.U32.HI R2, RZ, UR11, R3 ;  /* 0x0000000bff027c19 */ /* 0x000fe20008011603 */
[----:B------:R-:W-:Y:S01]  /*195c0*/  ULDC.64 UR10, c[0x0][0x740] ;  /* 0x0001d000000a7ab9 */ /* 0x000fe20000000a00 */
[----:B------:R-:W-:Y:S02]  /*195d0*/  IADD3 R11, P0, RZ, -R9, RZ ;  /* 0x80000009ff0b7210 */ /* 0x000fe40007f1e0ff */
[----:B------:R-:W-:-:S03]  /*195e0*/  MOV R3, R17 ;  /* 0x0000001100037202 */ /* 0x000fc60000000f00 */
[----:B------:R-:W-:Y:S01]  /*195f0*/  IMAD.X R2, RZ, RZ, ~R2, P0 ;  /* 0x000000ffff027224 */ /* 0x000fe200000e0e02 */
[----:B------:R-:W-:-:S03]  /*19600*/  ISETP.NE.U32.AND P0, PT, RZ, UR10, PT ;  /* 0x0000000aff007c0c */ /* 0x000fc6000bf05070 */
[----:B------:R-:W-:Y:S01]  /*19610*/  IMAD R2, R2, UR8, RZ ;  /* 0x0000000802027c24 */ /* 0x000fe2000f8e02ff */
[----:B------:R-:W-:-:S03]  /*19620*/  ISETP.NE.AND.EX P0, PT, RZ, UR11, PT, P0 ;  /* 0x0000000bff007c0c */ /* 0x000fc6000bf05300 */
[----:B------:R-:W-:Y:S02]  /*19630*/  IMAD R5, R11, UR9, R2 ;  /* 0x000000090b057c24 */ /* 0x000fe4000f8e0202 */
[----:B------:R-:W-:-:S04]  /*19640*/  IMAD.MOV.U32 R2, RZ, RZ, R16 ;  /* 0x000000ffff027224 */ /* 0x000fc800078e0010 */
[----:B------:R-:W-:Y:S01]  /*19650*/  IMAD.WIDE.U32 R2, R11, UR8, R2 ;  /* 0x000000080b027c25 */ /* 0x000fe2000f8e0002 */
[----:B------:R-:W-:-:S03]  /*19660*/  ULDC UR8, c[0x0][0x718] ;  /* 0x0001c60000087ab9 */ /* 0x000fc60000000800 */
[----:B------:R-:W-:-:S05]  /*19670*/  IMAD.IADD R3, R3, 0x1, R5 ;  /* 0x0000000103037824 */ /* 0x000fca00078e0205 */
[--C-:B------:R-:W-:Y:S02]  /*19680*/  SHF.R.U64 R10, R2, UR8, R3.reuse ;  /* 0x00000008020a7c19 */ /* 0x100fe40008001203 */
[----:B------:R-:W-:Y:S01]  /*19690*/  SHF.R.U32.HI R3, RZ, UR8, R3 ;  /* 0x00000008ff037c19 */ /* 0x000fe20008011603 */
[----:B------:R-:W-:-:S03]  /*196a0*/  ULDC UR8, c[0x0][0x708] ;  /* 0x0001c20000087ab9 */ /* 0x000fc60000000800 */
[--C-:B------:R-:W-:Y:S02]  /*196b0*/  SHF.R.U64 R12, R10, UR8, R3.reuse ;  /* 0x000000080a0c7c19 */ /* 0x100fe40008001203 */
[----:B------:R-:W-:Y:S01]  /*196c0*/  SHF.R.U32.HI R3, RZ, UR8, R3 ;  /* 0x00000008ff037c19 */ /* 0x000fe20008011603 */
[----:B------:R-:W-:-:S03]  /*196d0*/  ULDC UR8, c[0x0][0x758] ;  /* 0x0001d60000087ab9 */ /* 0x000fc60000000800 */
[--C-:B------:R-:W-:Y:S02]  /*196e0*/  SHF.R.U64 R11, R12, UR8, R3.reuse ;  /* 0x000000080c0b7c19 */ /* 0x100fe40008001203 */
[----:B------:R-:W-:-:S03]  /*196f0*/  SHF.R.U32.HI R13, RZ, UR8, R3 ;  /* 0x00000008ff0d7c19 */ /* 0x000fc60008011603 */
[----:B------:R-:W-:Y:S01]  /*19700*/  IMAD.MOV.U32 R2, RZ, RZ, R11 ;  /* 0x000000ffff027224 */ /* 0x000fe200078e000b */
        /* <DEDUP_REMOVED lines=12> */
.L_x_427:
[----:B------:R-:W-:Y:S01]  /*197d0*/  ULDC UR8, c[0x0][0x748] ;  /* 0x0001d20000087ab9 */ /* 0x000fe20000000800 */
[----:B------:R-:W-:Y:S02]  /*197e0*/  LOP3.LUT R12, R12, UR34, RZ, 0xc0, !PT ;  /* 0x000000220c0c7c12 */ /* 0x000fe4000f8ec0ff */
[----:B------:R-:W-:Y:S01]  /*197f0*/  SHF.R.U64 R3, R2, UR8, R3 ;  /* 0x0000000802037c19 */ /* 0x000fe20008001203 */
[----:B------:R-:W-:Y:S01]  /*19800*/  ULDC UR8, c[0x0][0x738] ;  /* 0x0001ce0000087ab9 */ /* 0x000fe20000000800 */
[----:B------:R-:W-:-:S03]  /*19810*/  LOP3.LUT R4, R10, UR4, RZ, 0xc0, !PT ;  /* 0x000000040a047c12 */ /* 0x000fc6000f8ec0ff */
[----:B------:R-:W-:Y:S02]  /*19820*/  IMAD.MOV R2, RZ, RZ, -R3 ;  /* 0x000000ffff027224 */ /* 0x000fe400078e0a03 */
[----:B------:R-:W-:Y:S02]  /*19830*/  IMAD R12, R3, UR5, R12 ;  /* 0x00000005030c7c24 */ /* 0x000fe4000f8e020c */
[----:B------:R-:W-:Y:S01]  /*19840*/  IMAD R11, R2, UR8, R11 ;  /* 0x00000008020b7c24 */ /* 0x000fe2000f8e020b */
[----:B------:R-:W-:Y:S02]  /*19850*/  ULDC UR8, c[0x0][0x710] ;  /* 0x0001c40000087ab9 */ /* 0x000fe40000000800 */
[----:B------:R-:W-:Y:S01]  /*19860*/  IMAD R7, R12, UR8, R7 ;  /* 0x000000080c077c24 */ /* 0x000fe2000f8e0207 */
[----:B------:R-:W-:Y:S02]  /*19870*/  ULDC UR8, c[0x0][0x700] ;  /* 0x0001c00000087ab9 */ /* 0x000fe40000000800 */
[----:B------:R-:W-:-:S05]  /*19880*/  IMAD R4, R11, UR8, R4 ;  /* 0x000000080b047c24 */ /* 0x000fca000f8e0204 */
[----:B------:R-:W-:Y:S02]  /*19890*/  SEL R2, R4, R7, !P3 ;  /* 0x0000000704027207 */ /* 0x000fe40005800000 */
[----:B------:R-:W-:Y:S01]  /*198a0*/  SEL R3, R7, R4, !P3 ;  /* 0x0000000407037207 */ /* 0x000fe20005800000 */
[----:B------:R-:W-:-:S07]  /*198b0*/  IMAD.MOV.U32 R4, RZ, RZ, 0x1 ;  /* 0x00000001ff047424 */ /* 0x000fce00078e00ff */
.L_x_425:
[----:B------:R-:W-:Y:S05]  /*198c0*/  BSYNC B1 ;  /* 0x0000000000017941 */ /* 0x000fea0003800000 */
.L_x_424:
[----:B------:R-:W-:-:S13]  /*198d0*/  LOP3.LUT P0, RZ, R4, 0xff, RZ, 0xc0, !PT ;  /* 0x000000ff04ff7812 */ /* 0x000fda000780c0ff */
[----:B------:R-:W-:Y:S05]  /*198e0*/  @P0 BRA `(.L_x_428) ;  /* 0xfffffff000ec0947 */ /* 0x000fea000383ffff */
[----:B------:R-:W-:Y:S05]  /*198f0*/  BSYNC B0 ;  /* 0x0000000000007941 */ /* 0x000fea0003800000 */
.L_x_417:
[----:B------:R-:W-:-:S03]  /*19900*/  UMOV UR8, 0xffffffff ;  /* 0xffffffff00087882 */ /* 0x000fc60000000000 */
[----:B------:R-:W-:Y:S05]  /*19910*/  BRA.DIV UR8, `(.L_x_429) ;  /* 0x0000000608087947 */ /* 0x000fea000b800000 */
[----:B------:R-:W-:-:S13]  /*19920*/  ELECT P0, URZ, PT ;  /* 0x00000000003f782f */ /* 0x000fda0003800000 */
.L_x_443:
[----:B------:R-:W-:Y:S04]  /*19930*/  BSSY B0, `(.L_x_430) ;  /* 0x000002c000007945 */ /* 0x000fe80003800000 */
[----:B------:R-:W-:Y:S05]  /*19940*/  @!P0 BRA `(.L_x_431) ;  /* 0x0000000000a88947 */ /* 0x000fea0003800000 */
[----:B------:R-:W-:-:S04]  /*19950*/  ULOP3.LUT UR8, UR6, 0x2, URZ, 0xfc, !UPT ;  /* 0x0000000206087892 */ /* 0x000fc8000f8efc3f */
[----:B------:R-:W-:-:S06]  /*19960*/  UISETP.NE.AND UP0, UPT, UR8, 0x3, UPT ;  /* 0x000000030800788c */ /* 0x000fcc000bf05270 */
[----:B------:R-:W-:-:S13]  /*19970*/  PLOP3.LUT P0, PT, PT, PT, UP0, 0x80, 0x0 ;  /* 0x000000000000781c */ /* 0x000fda0003f0f008 */
[----:B------:R-:W-:Y:S05]  /*19980*/  @!P0 BRA `(.L_x_432) ;  /* 0x0000000000048947 */ /* 0x000fea0003800000 */
[----:B------:R-:W-:Y:S01]  /*19990*/  BPT.TRAP 0x1 ;  /* 0x000000040000795c */ /* 0x000fe20000300000 */
.L_x_432:
[----:B------:R-:W0:Y:S01]  /*199a0*/  S2R R3, SR_CgaCtaId ;  /* 0x0000000000037919 */ /* 0x000e220000008800 */
[----:B------:R-:W-:-:S04]  /*199b0*/  MOV R2, 0x400 ;  /* 0x0000040000027802 */ /* 0x000fc80000000f00 */
[----:B0-----:R-:W-:Y:S02]  /*199c0*/  LEA R3, R3, R2, 0x18 ;  /* 0x0000000203037211 */ /* 0x001fe400078ec0ff */
[----:B------:R-:W-:Y:S02]  /*199d0*/  SHF.L.U32 R2, R0, 0x1f, RZ ;  /* 0x0000001f00027819 */ /* 0x000fe400000006ff */
[----:B------:R-:W-:-:S05]  /*199e0*/  IADD3 R3, R3, 0x20, RZ ;  /* 0x0000002003037810 */ /* 0x000fca0007ffe0ff */
[----:B------:R-:W-:-:S04]  /*199f0*/  IMAD R5, R6, 0x8, R3 ;  /* 0x0000000806057824 */ /* 0x000fc800078e0203 */
[----:B------:R-:W0:Y:S02]  /*19a00*/  SYNCS.PHASECHK.TRANS64.TRYWAIT P0, [R5+URZ], R2 ;  /* 0x00000002050075a7 */ /* 0x000e24000800017f */
[----:B0-----:R-:W-:Y:S05]  /*19a10*/  @!P0 BRA `(.L_x_433) ;  /* 0x0000000000e88947 */ /* 0x001fea0003800000 */
.L_x_444:
[----:B------:R-:W-:-:S05]  /*19a20*/  VIADD R6, R6, 0x1 ;  /* 0x0000000106067836 */ /* 0x000fca0000000000 */
[----:B------:R-:W-:-:S04]  /*19a30*/  ISETP.NE.AND P0, PT, R6, 0x4, PT ;  /* 0x000000040600780c */ /* 0x000fc80003f05270 */
[----:B0-----:R-:W-:Y:S02]  /*19a40*/  SEL R5, RZ, 0x1, P0 ;  /* 0x00000001ff057807 */ /* 0x001fe40000000000 */
[----:B------:R-:W-:Y:S02]  /*19a50*/  SEL R6, R6, RZ, P0 ;  /* 0x000000ff06067207 */ /* 0x000fe40000000000 */
[----:B------:R-:W-:Y:S02]  /*19a60*/  LOP3.LUT R5, R0, R5, RZ, 0x3c, !PT ;  /* 0x0000000500057212 */ /* 0x000fe400078e3cff */
[----:B------:R-:W-:Y:S02]  /*19a70*/  LEA R7, R6, R3, 0x3 ;  /* 0x0000000306077211 */ /* 0x000fe400078e18ff */
[----:B------:R-:W-:-:S04]  /*19a80*/  SHF.L.U32 R0, R5, 0x1f, RZ ;  /* 0x0000001f05007819 */ /* 0x000fc800000006ff */
[----:B------:R-:W0:Y:S02]  /*19a90*/  SYNCS.PHASECHK.TRANS64.TRYWAIT P0, [R7+URZ], R0 ;  /* 0x00000000070075a7 */ /* 0x000e24000800017f */
[----:B0-----:R-:W-:Y:S05]  /*19aa0*/  @!P0 BRA `(.L_x_434) ;  /* 0x0000000000d88947 */ /* 0x001fea0003800000 */
.L_x_445:
[----:B0-----:R-:W-:-:S05]  /*19ab0*/  VIADD R0, R6, 0x1 ;  /* 0x0000000106007836 */ /* 0x001fca0000000000 */
[----:B------:R-:W-:-:S04]  /*19ac0*/  ISETP.NE.AND P0, PT, R0, 0x4, PT ;  /* 0x000000040000780c */ /* 0x000fc80003f05270 */
[----:B------:R-:W-:Y:S02]  /*19ad0*/  SEL R2, RZ, 0x1, P0 ;  /* 0x00000001ff027807 */ /* 0x000fe40000000000 */
[----:B------:R-:W-:Y:S02]  /*19ae0*/  SEL R4, R0, RZ, P0 ;  /* 0x000000ff00047207 */ /* 0x000fe40000000000 */
[----:B------:R-:W-:-:S03]  /*19af0*/  LOP3.LUT R5, R5, R2, RZ, 0x3c, !PT ;  /* 0x0000000205057212 */ /* 0x000fc600078e3cff */
[----:B------:R-:W-:Y:S01]  /*19b00*/  IMAD R7, R4, 0x8, R3 ;  /* 0x0000000804077824 */ /* 0x000fe200078e0203 */
[----:B------:R-:W-:-:S04]  /*19b10*/  SHF.L.U32 R0, R5, 0x1f, RZ ;  /* 0x0000001f05007819 */ /* 0x000fc800000006ff */
[----:B------:R-:W0:Y:S02]  /*19b20*/  SYNCS.PHASECHK.TRANS64.TRYWAIT P0, [R7+URZ], R0 ;  /* 0x00000000070075a7 */ /* 0x000e24000800017f */
[----:B0-----:R-:W-:Y:S05]  /*19b30*/  @!P0 BRA `(.L_x_435) ;  /* 0x0000000000c88947 */ /* 0x001fea0003800000 */
.L_x_446:
[----:B0-----:R-:W-:-:S04]  /*19b40*/  IADD3 R0, R4, 0x1, RZ ;  /* 0x0000000104007810 */ /* 0x001fc80007ffe0ff */
[----:B------:R-:W-:-:S04]  /*19b50*/  ISETP.NE.AND P0, PT, R0, 0x4, PT ;  /* 0x000000040000780c */ /* 0x000fc80003f05270 */
[----:B------:R-:W-:Y:S02]  /*19b60*/  SEL R2, RZ, 0x1, P0 ;  /* 0x00000001ff027807 */ /* 0x000fe40000000000 */
[----:B------:R-:W-:Y:S02]  /*19b70*/  SEL R0, R0, RZ, P0 ;  /* 0x000000ff00007207 */ /* 0x000fe40000000000 */
[----:B------:R-:W-:-:S03]  /*19b80*/  LOP3.LUT R2, R5, R2, RZ, 0x3c, !PT ;  /* 0x0000000205027212 */ /* 0x000fc600078e3cff */
[----:B------:R-:W-:Y:S01]  /*19b90*/  IMAD R3, R0, 0x8, R3 ;  /* 0x0000000800037824 */ /* 0x000fe200078e0203 */
[----:B------:R-:W-:-:S07]  /*19ba0*/  SHF.L.U32 R0, R2, 0x1f, RZ ;  /* 0x0000001f02007819 */ /* 0x000fce00000006ff */
.L_x_436:
[----:B0-----:R0:W1:Y:S02]  /*19bb0*/  SYNCS.PHASECHK.TRANS64.TRYWAIT P0, [R3+URZ], R0 ;  /* 0x00000000030075a7 */ /* 0x001064000800017f */
[----:B-1----:R-:W-:Y:S05]  /*19bc0*/  @!P0 NANOSLEEP.SYNCS 0x989680 ;  /* 0x009896800000895d */ /* 0x002fea0003900000 */
[----:B------:R-:W1:Y:S02]  /*19bd0*/  @!P0 SYNCS.PHASECHK.TRANS64 P0, [R3+URZ], R0 ;  /* 0x00000000030085a7 */ /* 0x000e64000800007f */
[----:B-1----:R-:W-:Y:S05]  /*19be0*/  @!P0 BRA `(.L_x_436) ;  /* 0xfffffffc00f08947 */ /* 0x002fea000383ffff */
.L_x_431:
[----:B------:R-:W-:Y:S05]  /*19bf0*/  BSYNC B0 ;  /* 0x0000000000007941 */ /* 0x000fea0003800000 */
.L_x_430:
[----:B------:R-:W-:Y:S05]  /*19c00*/  EXIT ;  /* 0x000000000000794d */ /* 0x000fea0003800000 */
.L_x_21:
[----:B---3--:R-:W-:-:S04]  /*19c10*/  IMAD.U32 R3, RZ, RZ, UR12 ;  /* 0x0000000cff037e24 */ /* 0x008fc8000f8e00ff */
[----:B------:R3:W4:Y:S03]  /*19c20*/  SYNCS.PHASECHK.TRANS64.TRYWAIT P1, [R3+URZ], R0 ;  /* 0x00000000030075a7 */ /* 0x000726000802017f */
[----:B----4-:R-:W-:Y:S05]  /*19c30*/  @!P1 NANOSLEEP.SYNCS 0x989680 ;  /* 0x009896800000995d */ /* 0x010fea0003900000 */
[----:B------:R-:W4:Y:S02]  /*19c40*/  @!P1 SYNCS.PHASECHK.TRANS64 P1, [R3+URZ], R0 ;  /* 0x00000000030095a7 */ /* 0x000f24000802007f */
[----:B----4-:R-:W-:Y:S05]  /*19c50*/  @!P1 BRA `(.L_x_21) ;  /* 0xfffffffc00ec9947 */ /* 0x010fea000383ffff */
[----:B------:R-:W-:Y:S05]  /*19c60*/  BRA `(.L_x_20) ;  /* 0xfffffe8400547947 */ /* 0x000fea000383ffff */
.L_x_418:
[----:B------:R-:W-:Y:S01]  /*19c70*/  BSSY B1, `(.L_x_437) ;  /* 0x0000006000017945 */ /* 0x000fe20003800000 */
[----:B------:R-:W-:-:S07]  /*19c80*/  MOV R4, 0xffffffff ;  /* 0xffffffff00047802 */ /* 0x000fce0000000f00 */
[----:B------:R-:W-:Y:S05]  /*19c90*/  WARPSYNC.COLLECTIVE R4, `(.L_x_438) ;  /* 0x00000000040c7348 */ /* 0x000fea0003c00000 */
[----:B------:R-:W-:Y:S02]  /*19ca0*/  ELECT P0, UR62, PT ;  /* 0x00000000003e782f */ /* 0x000fe40003800000 */
[----:B------:R-:W-:Y:S01]  /*19cb0*/  MOV R4, UR62 ;  /* 0x0000003e00047c02 */ /* 0x000fe20008000f00 */
[----:B------:R-:W-:Y:S10]  /*19cc0*/  ENDCOLLECTIVE ;  /* 0x000000000000791b */ /* 0x000ff40003800000 */
.L_x_438:
[----:B------:R-:W-:Y:S05]  /*19cd0*/  BSYNC B1 ;  /* 0x0000000000017941 */ /* 0x000fea0003800000 */
.L_x_437:
[----:B------:R-:W-:Y:S05]  /*19ce0*/  BRA `(.L_x_439) ;  /* 0xffffffec00f87947 */ /* 0x000fea000383ffff */
.L_x_421:
[----:B0-----:R0:W1:Y:S02]  /*19cf0*/  SYNCS.PHASECHK.TRANS64.TRYWAIT P0, [R10+URZ+0x20], R7 ;  /* 0x000020070a0075a7 */ /* 0x001064000800017f */
[----:B-1----:R-:W-:Y:S05]  /*19d00*/  @!P0 NANOSLEEP.SYNCS 0x989680 ;  /* 0x009896800000895d */ /* 0x002fea0003900000 */
[----:B------:R-:W1:Y:S02]  /*19d10*/  @!P0 SYNCS.PHASECHK.TRANS64 P0, [R10+URZ+0x20], R7 ;  /* 0x000020070a0085a7 */ /* 0x000e64000800007f */
[----:B-1----:R-:W-:Y:S05]  /*19d20*/  @!P0 BRA `(.L_x_421) ;  /* 0xfffffffc00f08947 */ /* 0x002fea000383ffff */
[----:B------:R-:W-:Y:S05]  /*19d30*/  BRA `(.L_x_440) ;  /* 0xfffffff000307947 */ /* 0x000fea000383ffff */
.L_x_429:
[----:B------:R-:W-:Y:S01]  /*19d40*/  BSSY B0, `(.L_x_441) ;  /* 0x0000006000007945 */ /* 0x000fe20003800000 */
[----:B------:R-:W-:-:S07]  /*19d50*/  IMAD.MOV.U32 R4, RZ, RZ, -0x1 ;  /* 0xffffffffff047424 */ /* 0x000fce00078e00ff */
[----:B------:R-:W-:Y:S05]  /*19d60*/  WARPSYNC.COLLECTIVE R4, `(.L_x_442) ;  /* 0x00000000040c7348 */ /* 0x000fea0003c00000 */
[----:B------:R-:W-:Y:S02]  /*19d70*/  ELECT P0, UR62, PT ;  /* 0x00000000003e782f */ /* 0x000fe40003800000 */
[----:B------:R-:W-:Y:S01]  /*19d80*/  MOV R4, UR62 ;  /* 0x0000003e00047c02 */ /* 0x000fe20008000f00 */
[----:B------:R-:W-:Y:S10]  /*19d90*/  ENDCOLLECTIVE ;  /* 0x000000000000791b */ /* 0x000ff40003800000 */
.L_x_442:
[----:B------:R-:W-:Y:S05]  /*19da0*/  BSYNC B0 ;  /* 0x0000000000007941 */ /* 0x000fea0003800000 */
.L_x_441:
[----:B------:R-:W-:Y:S05]  /*19db0*/  BRA `(.L_x_443) ;  /* 0xfffffff800dc7947 */ /* 0x000fea000383ffff */
.L_x_433:
[----:B0-----:R0:W1:Y:S02]  /*19dc0*/  SYNCS.PHASECHK.TRANS64.TRYWAIT P0, [R5+URZ], R2 ;  /* 0x00000002050075a7 */ /* 0x001064000800017f */
[----:B-1----:R-:W-:Y:S05]  /*19dd0*/  @!P0 NANOSLEEP.SYNCS 0x989680 ;  /* 0x009896800000895d */ /* 0x002fea0003900000 */
[----:B------:R-:W1:Y:S02]  /*19de0*/  @!P0 SYNCS.PHASECHK.TRANS64 P0, [R5+URZ], R2 ;  /* 0x00000002050085a7 */ /* 0x000e64000800007f */
[----:B-1----:R-:W-:Y:S05]  /*19df0*/  @!P0 BRA `(.L_x_433) ;  /* 0xfffffffc00f08947 */ /* 0x002fea000383ffff */
[----:B------:R-:W-:Y:S05]  /*19e00*/  BRA `(.L_x_444) ;  /* 0xfffffffc00047947 */ /* 0x000fea000383ffff */
.L_x_434:
[----:B0-----:R0:W1:Y:S02]  /*19e10*/  SYNCS.PHASECHK.TRANS64.TRYWAIT P0, [R7+URZ], R0 ;  /* 0x00000000070075a7 */ /* 0x001064000800017f */
[----:B-1----:R-:W-:Y:S05]  /*19e20*/  @!P0 NANOSLEEP.SYNCS 0x989680 ;  /* 0x009896800000895d */ /* 0x002fea0003900000 */
[----:B------:R-:W1:Y:S02]  /*19e30*/  @!P0 SYNCS.PHASECHK.TRANS64 P0, [R7+URZ], R0 ;  /* 0x00000000070085a7 */ /* 0x000e64000800007f */
[----:B-1----:R-:W-:Y:S05]  /*19e40*/  @!P0 BRA `(.L_x_434) ;  /* 0xfffffffc00f08947 */ /* 0x002fea000383ffff */
[----:B------:R-:W-:Y:S05]  /*19e50*/  BRA `(.L_x_445) ;  /* 0xfffffffc00147947 */ /* 0x000fea000383ffff */
.L_x_435:
[----:B0-----:R0:W1:Y:S02]  /*19e60*/  SYNCS.PHASECHK.TRANS64.TRYWAIT P0, [R7+URZ], R0 ;  /* 0x00000000070075a7 */ /* 0x001064000800017f */
[----:B-1----:R-:W-:Y:S05]  /*19e70*/  @!P0 NANOSLEEP.SYNCS 0x989680 ;  /* 0x009896800000895d */ /* 0x002fea0003900000 */
[----:B------:R-:W1:Y:S02]  /*19e80*/  @!P0 SYNCS.PHASECHK.TRANS64 P0, [R7+URZ], R0 ;  /* 0x00000000070085a7 */ /* 0x000e64000800007f */
[----:B-1----:R-:W-:Y:S05]  /*19e90*/  @!P0 BRA `(.L_x_435) ;  /* 0xfffffffc00f08947 */ /* 0x002fea000383ffff */
[----:B------:R-:W-:Y:S05]  /*19ea0*/  BRA `(.L_x_446) ;  /* 0xfffffffc00247947 */ /* 0x000fea000383ffff */
.L_x_447:
[----:B------:R-:W-:-:S00]  /*19eb0*/  BRA `(.L_x_447) ;  /* 0xfffffffc00fc7947 */ /* 0x000fc0000383ffff */
[----:B------:R-:W-:-:S00]  /*19ec0*/  NOP ;  /* 0x0000000000007918 */ /* 0x000fc00000000000 */
        /* <DEDUP_REMOVED lines=11> */
.L_x_448:


//--------------------- .nv.shared._ZN7cutlass13device_kernelINS_4gemm6kernel13GemmUniversalIN4cute5tupleIJiiiiEEENS1_10collective13CollectiveMmaINS1_40MainloopSm90TmaGmmaWarpSpecializedSparseILi4ENS5_IJNS4_1CILi1EEENSA_ILi2EEESB_EEENS1_35KernelTmaWarpSpecializedCooperativeEEENS5_IJNSA_ILi256EEESG_NSA_ILi128EEEEEEaNS5_IJNS4_6LayoutINS5_IJiNS5_IJSC_iEEEiEEENS5_IJlNS5_IJSB_SC_EEElEEEEENSJ_INS5_IJNS5_IJNSA_ILi64EEEiEEENS5_IJSH_iEEEiEEENS5_IJNS5_IJSH_NSA_ILi8192EEEEEENS5_IJSB_lEEElEEEEEEEEaNS5_IJlSB_lEEENS4_8TiledMMAINS4_8MMA_AtomIJNS4_4SM904GMMA6SPARSE28GMMA_64x256x64_S32S8S8_SS_TNILNS13_9SparseSelE0EEEEEENSJ_INS5_IJSC_SB_SB_EEENS5_IJSB_NSA_ILi0EEES1A_EEEEENS5_IJNS4_10UnderscoreES1D_S1D_EEEEENS4_23SM90_TMA_LOAD_MULTICASTENS4_14ComposedLayoutINS4_7SwizzleILi2ELi4ELi3EEENS4_25smem_sparse_ptr_flag_bitsILi2ELi8EEENSJ_INS5_IJNS5_IJSB_NSA_ILi8EEEEEENS5_IJSC_SP_EEEEEENS5_IJNS5_IJS1A_SH_EEESM_EEEEEEEvNS4_8identityENS4_13SM90_TMA_LOADENS1H_INS1I_ILi3ELi4ELi3EEENS4_18smem_ptr_flag_bitsILi8EEENSJ_INS5_IJS1M_SH_EEENS5_IJSH_SB_EEEEEEEvS1U_EENS_8epilogue10collective6detail29Sm90TmaWarpSpecializedAdapterINS25_15DefaultEpilogueIiNS5_IJSB_llEEES29_NS24_6thread17LinearCombinationIiLi1EiiLNS2A_9ScaleType4KindE0ELNS_15FloatRoundStyleE2EiEENS1_15EpilogueDefaultEEEEEvvEEEEvNT_6ParamsE --------------------------
	.section	.nv.shared._ZN7cutlass13device_kernelINS_4gemm6kernel13GemmUniversalIN4cute5tupleIJiiiiEEENS1_10collective13CollectiveMmaINS1_40MainloopSm90TmaGmmaWarpSpecializedSparseILi4ENS5_IJNS4_1CILi1EEENSA_ILi2EEESB_EEENS1_35KernelTmaWarpSpecializedCooperativeEEENS5_IJNSA_ILi256EEESG_NSA_ILi128EEEEEEaNS5_IJNS4_6LayoutINS5_IJiNS5_IJSC_iEEEiEEENS5_IJlNS5_IJSB_SC_EEElEEEEENSJ_INS5_IJNS5_IJNSA_ILi64EEEiEEENS5_IJSH_iEEEiEEENS5_IJNS5_IJSH_NSA_ILi8192EEEEEENS5_IJSB_lEEElEEEEEEEEaNS5_IJlSB_lEEENS4_8TiledMMAINS4_8MMA_AtomIJNS4_4SM904GMMA6SPARSE28GMMA_64x256x64_S32S8S8_SS_TNILNS13_9SparseSelE0EEEEEENSJ_INS5_IJSC_SB_SB_EEENS5_IJSB_NSA_ILi0EEES1A_EEEEENS5_IJNS4_10UnderscoreES1D_S1D_EEEEENS4_23SM90_TMA_LOAD_MULTICASTENS4_14ComposedLayoutINS4_7SwizzleILi2ELi4ELi3EEENS4_25smem_sparse_ptr_flag_bitsILi2ELi8EEENSJ_INS5_IJNS5_IJSB_NSA_ILi8EEEEEENS5_IJSC_SP_EEEEEENS5_IJNS5_IJS1A_SH_EEESM_EEEEEEEvNS4_8identityENS4_13SM90_TMA_LOADENS1H_INS1I_ILi3ELi4ELi3EEENS4_18smem_ptr_flag_bitsILi8EEENSJ_INS5_IJS1M_SH_EEENS5_IJSH_SB_EEEEEEEvS1U_EENS_8epilogue10collective6detail29Sm90TmaWarpSpecializedAdapterINS25_15DefaultEpilogueIiNS5_IJSB_llEEES29_NS24_6thread17LinearCombinationIiLi1EiiLNS2A_9ScaleType4KindE0ELNS_15FloatRoundStyleE2EiEENS1_15EpilogueDefaultEEEEEvvEEEEvNT_6ParamsE,"aw",@nobits
	.sectionflags	@""
	.align	16
	.zero		1024


//--------------------- .nv.shared.reserved.0     --------------------------
	.section	.nv.shared.reserved.0,"aw",@nobits
	.weak		__nv_reservedSMEM_offset_0_alias
	.size		__nv_reservedSMEM_offset_0_alias, 0, 0
	.other		__nv_reservedSMEM_offset_0_alias,@"STO_CUDA_RESERVED_SHARED STV_DEFAULT"
__nv_reservedSMEM_offset_0_alias:
	.zero		0


//--------------------- .nv.global                --------------------------
	.section	.nv.global,"aw",@nobits
.nv.global:
	.type		_ZN39_INTERNAL_37389c45_4_k_cu_be38bd31_37444cute1_E,@object
	.size		_ZN39_INTERNAL_37389c45_4_k_cu_be38bd31_37444cute1_E,(_ZN39_INTERNAL_37389c45_4_k_cu_be38bd31_37444cuda3std3__45__cpo6cbeginE - _ZN39_INTERNAL_37389c45_4_k_cu_be38bd31_37444cute1_E)
_ZN39_INTERNAL_37389c45_4_k_cu_be38bd31_37444cute1_E:
	.zero		1
	.type		_ZN39_INTERNAL_37389c45_4_k_cu_be38bd31_37444cuda3std3__45__cpo6cbeginE,@object
	.size		_ZN39_INTERNAL_37389c45_4_k_cu_be38bd31_37444cuda3std3__45__cpo6cbeginE,(_ZN39_INTERNAL_37389c45_4_k_cu_be38bd31_37444cuda3std3__48in_placeE - _ZN39_INTERNAL_37389c45_4_k_cu_be38bd31_37444cuda3std3__45__cpo6cbeginE)
_ZN39_INTERNAL_37389c45_4_k_cu_be38bd31_37444cuda3std3__45__cpo6cbeginE:
	.zero		1
	.type		_ZN39_INTERNAL_37389c45_4_k_cu_be38bd31_37444cuda3std3__48in_placeE,@object
	.size		_ZN39_INTERNAL_37389c45_4_k_cu_be38bd31_37444cuda3std3__48in_placeE,(_ZN39_INTERNAL_37389c45_4_k_cu_be38bd31_37444cuda3std6ranges3__45__cpo9iter_moveE - _ZN39_INTERNAL_37389c45_4_k_cu_be38bd31_37444cuda3std3__48in_placeE)
_ZN39_INTERNAL_37389c45_4_k_cu_be38bd31_37444cuda3std3__48in_placeE:
	.zero		1
	.type		_ZN39_INTERNAL_37389c45_4_k_cu_be38bd31_37444cuda3std6ranges3__45__cpo9iter_moveE,@object
	.size		_ZN39_INTERNAL_37389c45_4_k_cu_be38bd31_37444cuda3std6ranges3__45__cpo9iter_moveE,(_ZN39_INTERNAL_37389c45_4_k_cu_be38bd31_37444cuda3std3__45__cpo5beginE - _ZN39_INTERNAL_37389c45_4_k_cu_be38bd31_37444cuda3std6ranges3__45__cpo9iter_moveE)
_ZN39_INTERNAL_37389c45_4_k_cu_be38bd31_37444cuda3std6ranges3__45__cpo9iter_moveE:
	.zero		1
	.type		_ZN39_INTERNAL_37389c45_4_k_cu_be38bd31_37444cuda3std3__45__cpo5beginE,@object
	.size		_ZN39_INTERNAL_37389c45_4_k_cu_be38bd31_37444cuda3std3__45__cpo5beginE,(_ZN39_INTERNAL_37389c45_4_k_cu_be38bd31_37444cuda3std3__441_GLOBAL__N__37389c45_4_k_cu_be38bd31_37446ignoreE - _ZN39_INTERNAL_37389c45_4_k_cu_be38bd31_37444cuda3std3__45__cpo5beginE)
_ZN39_INTERNAL_37389c45_4_k_cu_be38bd31_37444cuda3std3__45__cpo5beginE:
	.zero		1
	.type		_ZN39_INTERNAL_37389c45_4_k_cu_be38bd31_37444cuda3std3__441_GLOBAL__N__37389c45_4_k_cu_be38bd31_37446ignoreE,@object
	.size		_ZN39_INTERNAL_37389c45_4_k_cu_be38bd31_37444cuda3std3__441_GLOBAL__N__37389c45_4_k_cu_be38bd31_37446ignoreE,(_ZN39_INTERNAL_37389c45_4_k_cu_be38bd31_37444cute7productE - _ZN39_INTERNAL_37389c45_4_k_cu_be38bd31_37444cuda3std3__441_GLOBAL__N__37389c45_4_k_cu_be38bd31_37446ignoreE)
_ZN39_INTERNAL_37389c45_4_k_cu_be38bd31_37444cuda3std3__441_GLOBAL__N__37389c45_4_k_cu_be38bd31_37446ignoreE:
	.zero		1
	.type		_ZN39_INTERNAL_37389c45_4_k_cu_be38bd31_37444cute7productE,@object
	.size		_ZN39_INTERNAL_37389c45_4_k_cu_be38bd31_37444cute7productE,(_ZN39_INTERNAL_37389c45_4_k_cu_be38bd31_37444cuda3std3__45__cpo3endE - _ZN39_INTERNAL_37389c45_4_k_cu_be38bd31_37444cute7productE)
_ZN39_INTERNAL_37389c45_4_k_cu_be38bd31_37444cute7productE:
	.zero		1
	.type		_ZN39_INTERNAL_37389c45_4_k_cu_be38bd31_37444cuda3std3__45__cpo3endE,@object
	.size		_ZN39_INTERNAL_37389c45_4_k_cu_be38bd31_37444cuda3std3__45__cpo3endE,(_ZN39_INTERNAL_37389c45_4_k_cu_be38bd31_37444cuda3std3__419piecewise_constructE - _ZN39_INTERNAL_37389c45_4_k_cu_be38bd31_37444cuda3std3__45__cpo3endE)
_ZN39_INTERNAL_37389c45_4_k_cu_be38bd31_37444cuda3std3__45__cpo3endE:
	.zero		1
	.type		_ZN39_INTERNAL_37389c45_4_k_cu_be38bd31_37444cuda3std3__419piecewise_constructE,@object
	.size		_ZN39_INTERNAL_37389c45_4_k_cu_be38bd31_37444cuda3std3__419piecewise_constructE,(_ZN39_INTERNAL_37389c45_4_k_cu_be38bd31_37444cuda3std3__45__cpo4cendE - _ZN39_INTERNAL_37389c45_4_k_cu_be38bd31_37444cuda3std3__419piecewise_constructE)
_ZN39_INTERNAL_37389c45_4_k_cu_be38bd31_37444cuda3std3__419piecewise_constructE:
	.zero		1
	.type		_ZN39_INTERNAL_37389c45_4_k_cu_be38bd31_37444cuda3std3__45__cpo4cendE,@object
	.size		_ZN39_INTERNAL_37389c45_4_k_cu_be38bd31_37444cuda3std3__45__cpo4cendE,(_ZN39_INTERNAL_37389c45_4_k_cu_be38bd31_37444cuda3std6ranges3__45__cpo4swapE - _ZN39_INTERNAL_37389c45_4_k_cu_be38bd31_37444cuda3std3__45__cpo4cendE)
_ZN39_INTERNAL_37389c45_4_k_cu_be38bd31_37444cuda3std3__45__cpo4cendE:
	.zero		1
	.type		_ZN39_INTERNAL_37389c45_4_k_cu_be38bd31_37444cuda3std6ranges3__45__cpo4swapE,@object
	.size		_ZN39_INTERNAL_37389c45_4_k_cu_be38bd31_37444cuda3std6ranges3__45__cpo4swapE,(.L_7 - _ZN39_INTERNAL_37389c45_4_k_cu_be38bd31_37444cuda3std6ranges3__45__cpo4swapE)
_ZN39_INTERNAL_37389c45_4_k_cu_be38bd31_37444cuda3std6ranges3__45__cpo4swapE:
	.zero		1
.L_7:


//--------------------- .nv.constant0._ZN7cutlass13device_kernelINS_4gemm6kernel13GemmUniversalIN4cute5tupleIJiiiiEEENS1_10collective13CollectiveMmaINS1_40MainloopSm90TmaGmmaWarpSpecializedSparseILi4ENS5_IJNS4_1CILi1EEENSA_ILi2EEESB_EEENS1_35KernelTmaWarpSpecializedCooperativeEEENS5_IJNSA_ILi256EEESG_NSA_ILi128EEEEEEaNS5_IJNS4_6LayoutINS5_IJiNS5_IJSC_iEEEiEEENS5_IJlNS5_IJSB_SC_EEElEEEEENSJ_INS5_IJNS5_IJNSA_ILi64EEEiEEENS5_IJSH_iEEEiEEENS5_IJNS5_IJSH_NSA_ILi8192EEEEEENS5_IJSB_lEEElEEEEEEEEaNS5_IJlSB_lEEENS4_8TiledMMAINS4_8MMA_AtomIJNS4_4SM904GMMA6SPARSE28GMMA_64x256x64_S32S8S8_SS_TNILNS13_9SparseSelE0EEEEEENSJ_INS5_IJSC_SB_SB_EEENS5_IJSB_NSA_ILi0EEES1A_EEEEENS5_IJNS4_10UnderscoreES1D_S1D_EEEEENS4_23SM90_TMA_LOAD_MULTICASTENS4_14ComposedLayoutINS4_7SwizzleILi2ELi4ELi3EEENS4_25smem_sparse_ptr_flag_bitsILi2ELi8EEENSJ_INS5_IJNS5_IJSB_NSA_ILi8EEEEEENS5_IJSC_SP_EEEEEENS5_IJNS5_IJS1A_SH_EEESM_EEEEEEEvNS4_8identityENS4_13SM90_TMA_LOADENS1H_INS1I_ILi3ELi4ELi3EEENS4_18smem_ptr_flag_bitsILi8EEENSJ_INS5_IJS1M_SH_EEENS5_IJSH_SB_EEEEEEEvS1U_EENS_8epilogue10collective6detail29Sm90TmaWarpSpecializedAdapterINS25_15DefaultEpilogueIiNS5_IJSB_llEEES29_NS24_6thread17LinearCombinationIiLi1EiiLNS2A_9ScaleType4KindE0ELNS_15FloatRoundStyleE2EiEENS1_15EpilogueDefaultEEEEEvvEEEEvNT_6ParamsE --------------------------
	.section	.nv.constant0._ZN7cutlass13device_kernelINS_4gemm6kernel13GemmUniversalIN4cute5tupleIJiiiiEEENS1_10collective13CollectiveMmaINS1_40MainloopSm90TmaGmmaWarpSpecializedSparseILi4ENS5_IJNS4_1CILi1EEENSA_ILi2EEESB_EEENS1_35KernelTmaWarpSpecializedCooperativeEEENS5_IJNSA_ILi256EEESG_NSA_ILi128EEEEEEaNS5_IJNS4_6LayoutINS5_IJiNS5_IJSC_iEEEiEEENS5_IJlNS5_IJSB_SC_EEElEEEEENSJ_INS5_IJNS5_IJNSA_ILi64EEEiEEENS5_IJSH_iEEEiEEENS5_IJNS5_IJSH_NSA_ILi8192EEEEEENS5_IJSB_lEEElEEEEEEEEaNS5_IJlSB_lEEENS4_8TiledMMAINS4_8MMA_AtomIJNS4_4SM904GMMA6SPARSE28GMMA_64x256x64_S32S8S8_SS_TNILNS13_9SparseSelE0EEEEEENSJ_INS5_IJSC_SB_SB_EEENS5_IJSB_NSA_ILi0EEES1A_EEEEENS5_IJNS4_10UnderscoreES1D_S1D_EEEEENS4_23SM90_TMA_LOAD_MULTICASTENS4_14ComposedLayoutINS4_7SwizzleILi2ELi4ELi3EEENS4_25smem_sparse_ptr_flag_bitsILi2ELi8EEENSJ_INS5_IJNS5_IJSB_NSA_ILi8EEEEEENS5_IJSC_SP_EEEEEENS5_IJNS5_IJS1A_SH_EEESM_EEEEEEEvNS4_8identityENS4_13SM90_TMA_LOADENS1H_INS1I_ILi3ELi4ELi3EEENS4_18smem_ptr_flag_bitsILi8EEENSJ_INS5_IJS1M_SH_EEENS5_IJSH_SB_EEEEEEEvS1U_EENS_8epilogue10collective6detail29Sm90TmaWarpSpecializedAdapterINS25_15DefaultEpilogueIiNS5_IJSB_llEEES29_NS24_6thread17LinearCombinationIiLi1EiiLNS2A_9ScaleType4KindE0ELNS_15FloatRoundStyleE2EiEENS1_15EpilogueDefaultEEEEEvvEEEEvNT_6ParamsE,"a",@progbits
	.sectionflags	@""
	.align	4
.nv.constant0._ZN7cutlass13device_kernelINS_4gemm6kernel13GemmUniversalIN4cute5tupleIJiiiiEEENS1_10collective13CollectiveMmaINS1_40MainloopSm90TmaGmmaWarpSpecializedSparseILi4ENS5_IJNS4_1CILi1EEENSA_ILi2EEESB_EEENS1_35KernelTmaWarpSpecializedCooperativeEEENS5_IJNSA_ILi256EEESG_NSA_ILi128EEEEEEaNS5_IJNS4_6LayoutINS5_IJiNS5_IJSC_iEEEiEEENS5_IJlNS5_IJSB_SC_EEElEEEEENSJ_INS5_IJNS5_IJNSA_ILi64EEEiEEENS5_IJSH_iEEEiEEENS5_IJNS5_IJSH_NSA_ILi8192EEEEEENS5_IJSB_lEEElEEEEEEEEaNS5_IJlSB_lEEENS4_8TiledMMAINS4_8MMA_AtomIJNS4_4SM904GMMA6SPARSE28GMMA_64x256x64_S32S8S8_SS_TNILNS13_9SparseSelE0EEEEEENSJ_INS5_IJSC_SB_SB_EEENS5_IJSB_NSA_ILi0EEES1A_EEEEENS5_IJNS4_10UnderscoreES1D_S1D_EEEEENS4_23SM90_TMA_LOAD_MULTICASTENS4_14ComposedLayoutINS4_7SwizzleILi2ELi4ELi3EEENS4_25smem_sparse_ptr_flag_bitsILi2ELi8EEENSJ_INS5_IJNS5_IJSB_NSA_ILi8EEEEEENS5_IJSC_SP_EEEEEENS5_IJNS5_IJS1A_SH_EEESM_EEEEEEEvNS4_8identityENS4_13SM90_TMA_LOADENS1H_INS1I_ILi3ELi4ELi3EEENS4_18smem_ptr_flag_bitsILi8EEENSJ_INS5_IJS1M_SH_EEENS5_IJSH_SB_EEEEEEEvS1U_EENS_8epilogue10collective6detail29Sm90TmaWarpSpecializedAdapterINS25_15DefaultEpilogueIiNS5_IJSB_llEEES29_NS24_6thread17LinearCombinationIiLi1EiiLNS2A_9ScaleType4KindE0ELNS_15FloatRoundStyleE2EiEENS1_15EpilogueDefaultEEEEEvvEEEEvNT_6ParamsE:
	.zero		1920


//--------------------- SYMBOLS --------------------------

	.type		.nv.reservedSmem.offset0,@object
	.size		.nv.reservedSmem.offset0,0x4
